	.target	sm_90a

	.elftype	@"ET_EXEC"


//--------------------- .note.nv.tkinfo           --------------------------
	.section	.note.nv.tkinfo,"",@"SHT_NOTE"
	.sectionflags	@"SHF_NOTE_NV_TKINFO"
	.tkinfo
        /*0018*/ 	.word	0x00000002
        /*0030*/ 	.string	""
        /*0030*/ 	.string	"ptxas"
        /*0030*/ 	.string	"Cuda compilation tools, release 13.0, V13.0.88"
        /*0030*/ 	.string	"Build cuda_13.0.r13.0/compiler.36424714_0"
        /*0030*/ 	.string	"-arch sm_90a -m 64 "



//--------------------- .note.nv.cuinfo           --------------------------
	.section	.note.nv.cuinfo,"",@"SHT_NOTE"
	.sectionflags	@"SHF_NOTE_NV_CUINFO"
        /*0018*/ 	.short	0x0002
        /*001a*/ 	.short	0x005a
        /*001c*/ 	.short	0x0082
	.zero		2


//--------------------- .nv.info                  --------------------------
	.section	.nv.info,"",@"SHT_CUDA_INFO"
	.align	4


	//----- nvinfo : EIATTR_REGCOUNT
	.align		4
        /*0000*/ 	.byte	0x04, 0x2f
        /*0002*/ 	.short	(.L_15 - .L_14)
	.align		4
.L_14:
        /*0004*/ 	.word	index@(_ZN7cutlass13device_kernelINS_4gemm6kernel13GemmUniversalIN4cute5tupleIJiiiiEEENS1_10collective13CollectiveMmaINS1_34MainloopSm90TmaGmmaWarpSpecializedILi9ENS5_IJNS4_1CILi8EEENSA_ILi1EEESC_EEENS1_35KernelTmaWarpSpecializedCooperativeEEENS5_IJNSA_ILi256EEENSA_ILi128EEENSA_ILi32EEEEEENS_6half_tENS5_IJlSC_lEEESK_SL_NS4_8TiledMMAINS4_8MMA_AtomIJNS4_4SM904GMMA26MMA_64x128x16_F32F16F16_SSILNSP_5MajorE0ELSR_0ELNSP_7ScaleInE1ELSS_1EEEEEENS4_6LayoutINS5_IJNSA_ILi2EEESC_SC_EEENS5_IJSC_NSA_ILi0EEESY_EEEEENS5_IJNS4_10UnderscoreES11_S11_EEEEENS4_13SM90_TMA_LOADENS4_14ComposedLayoutINS4_7SwizzleILi2ELi4ELi3EEENS4_18smem_ptr_flag_bitsILi16EEENSV_INS5_IJSB_SI_EEENS5_IJSI_SC_EEEEEEEvNS4_8identityENS4_23SM90_TMA_LOAD_MULTICASTES1D_vS1E_EENS_8epilogue10collective6detail29Sm90TmaWarpSpecializedAdapterINS1I_15DefaultEpilogueISK_SL_SL_NS1H_6thread17LinearCombinationISK_Li1EffLNS1M_9ScaleType4KindE0ELNS_15FloatRoundStyleE2ESK_EENS1_15EpilogueDefaultEEEEEvvEEEEvNT_6ParamsE)
        /*0008*/ 	.word	0x000000a8


	//----- nvinfo : EIATTR_FRAME_SIZE
	.align		4
.L_15:
        /*000c*/ 	.byte	0x04, 0x11
        /*000e*/ 	.short	(.L_17 - .L_16)
	.align		4
.L_16:
        /*0010*/ 	.word	index@(_ZN7cutlass13device_kernelINS_4gemm6kernel13GemmUniversalIN4cute5tupleIJiiiiEEENS1_10collective13CollectiveMmaINS1_34MainloopSm90TmaGmmaWarpSpecializedILi9ENS5_IJNS4_1CILi8EEENSA_ILi1EEESC_EEENS1_35KernelTmaWarpSpecializedCooperativeEEENS5_IJNSA_ILi256EEENSA_ILi128EEENSA_ILi32EEEEEENS_6half_tENS5_IJlSC_lEEESK_SL_NS4_8TiledMMAINS4_8MMA_AtomIJNS4_4SM904GMMA26MMA_64x128x16_F32F16F16_SSILNSP_5MajorE0ELSR_0ELNSP_7ScaleInE1ELSS_1EEEEEENS4_6LayoutINS5_IJNSA_ILi2EEESC_SC_EEENS5_IJSC_NSA_ILi0EEESY_EEEEENS5_IJNS4_10UnderscoreES11_S11_EEEEENS4_13SM90_TMA_LOADENS4_14ComposedLayoutINS4_7SwizzleILi2ELi4ELi3EEENS4_18smem_ptr_flag_bitsILi16EEENSV_INS5_IJSB_SI_EEENS5_IJSI_SC_EEEEEEEvNS4_8identityENS4_23SM90_TMA_LOAD_MULTICASTES1D_vS1E_EENS_8epilogue10collective6detail29Sm90TmaWarpSpecializedAdapterINS1I_15DefaultEpilogueISK_SL_SL_NS1H_6thread17LinearCombinationISK_Li1EffLNS1M_9ScaleType4KindE0ELNS_15FloatRoundStyleE2ESK_EENS1_15EpilogueDefaultEEEEEvvEEEEvNT_6ParamsE)
        /*0014*/ 	.word	0x00000000


	//----- nvinfo : EIATTR_MIN_STACK_SIZE
	.align		4
.L_17:
        /*0018*/ 	.byte	0x04, 0x12
        /*001a*/ 	.short	(.L_19 - .L_18)
	.align		4
.L_18:
        /*001c*/ 	.word	index@(_ZN7cutlass13device_kernelINS_4gemm6kernel13GemmUniversalIN4cute5tupleIJiiiiEEENS1_10collective13CollectiveMmaINS1_34MainloopSm90TmaGmmaWarpSpecializedILi9ENS5_IJNS4_1CILi8EEENSA_ILi1EEESC_EEENS1_35KernelTmaWarpSpecializedCooperativeEEENS5_IJNSA_ILi256EEENSA_ILi128EEENSA_ILi32EEEEEENS_6half_tENS5_IJlSC_lEEESK_SL_NS4_8TiledMMAINS4_8MMA_AtomIJNS4_4SM904GMMA26MMA_64x128x16_F32F16F16_SSILNSP_5MajorE0ELSR_0ELNSP_7ScaleInE1ELSS_1EEEEEENS4_6LayoutINS5_IJNSA_ILi2EEESC_SC_EEENS5_IJSC_NSA_ILi0EEESY_EEEEENS5_IJNS4_10UnderscoreES11_S11_EEEEENS4_13SM90_TMA_LOADENS4_14ComposedLayoutINS4_7SwizzleILi2ELi4ELi3EEENS4_18smem_ptr_flag_bitsILi16EEENSV_INS5_IJSB_SI_EEENS5_IJSI_SC_EEEEEEEvNS4_8identityENS4_23SM90_TMA_LOAD_MULTICASTES1D_vS1E_EENS_8epilogue10collective6detail29Sm90TmaWarpSpecializedAdapterINS1I_15DefaultEpilogueISK_SL_SL_NS1H_6thread17LinearCombinationISK_Li1EffLNS1M_9ScaleType4KindE0ELNS_15FloatRoundStyleE2ESK_EENS1_15EpilogueDefaultEEEEEvvEEEEvNT_6ParamsE)
        /*0020*/ 	.word	0x00000000
.L_19:


//--------------------- .nv.compat                --------------------------
	.section	.nv.compat,"",@"SHT_CUDA_COMPAT_INFO"
	.align	4
        /*0000*/ 	.byte	0x02, 0x09, 0x01, 0x00, 0x02, 0x02, 0x04, 0x00, 0x02, 0x05, 0x05, 0x00, 0x03, 0x07, 0x01, 0x01
        /*0010*/ 	.byte	0x02, 0x03, 0x01, 0x00, 0x02, 0x06, 0x01, 0x00, 0x04, 0x0b, 0x08, 0x00, 0x00, 0x00, 0x00, 0x00
        /*0020*/ 	.byte	0x00, 0x00, 0x00, 0x00


//--------------------- .nv.info._ZN7cutlass13device_kernelINS_4gemm6kernel13GemmUniversalIN4cute5tupleIJiiiiEEENS1_10collective13CollectiveMmaINS1_34MainloopSm90TmaGmmaWarpSpecializedILi9ENS5_IJNS4_1CILi8EEENSA_ILi1EEESC_EEENS1_35KernelTmaWarpSpecializedCooperativeEEENS5_IJNSA_ILi256EEENSA_ILi128EEENSA_ILi32EEEEEENS_6half_tENS5_IJlSC_lEEESK_SL_NS4_8TiledMMAINS4_8MMA_AtomIJNS4_4SM904GMMA26MMA_64x128x16_F32F16F16_SSILNSP_5MajorE0ELSR_0ELNSP_7ScaleInE1ELSS_1EEEEEENS4_6LayoutINS5_IJNSA_ILi2EEESC_SC_EEENS5_IJSC_NSA_ILi0EEESY_EEEEENS5_IJNS4_10UnderscoreES11_S11_EEEEENS4_13SM90_TMA_LOADENS4_14ComposedLayoutINS4_7SwizzleILi2ELi4ELi3EEENS4_18smem_ptr_flag_bitsILi16EEENSV_INS5_IJSB_SI_EEENS5_IJSI_SC_EEEEEEEvNS4_8identityENS4_23SM90_TMA_LOAD_MULTICASTES1D_vS1E_EENS_8epilogue10collective6detail29Sm90TmaWarpSpecializedAdapterINS1I_15DefaultEpilogueISK_SL_SL_NS1H_6thread17LinearCombinationISK_Li1EffLNS1M_9ScaleType4KindE0ELNS_15FloatRoundStyleE2ESK_EENS1_15EpilogueDefaultEEEEEvvEEEEvNT_6ParamsE --------------------------
	.section	.nv.info._ZN7cutlass13device_kernelINS_4gemm6kernel13GemmUniversalIN4cute5tupleIJiiiiEEENS1_10collective13CollectiveMmaINS1_34MainloopSm90TmaGmmaWarpSpecializedILi9ENS5_IJNS4_1CILi8EEENSA_ILi1EEESC_EEENS1_35KernelTmaWarpSpecializedCooperativeEEENS5_IJNSA_ILi256EEENSA_ILi128EEENSA_ILi32EEEEEENS_6half_tENS5_IJlSC_lEEESK_SL_NS4_8TiledMMAINS4_8MMA_AtomIJNS4_4SM904GMMA26MMA_64x128x16_F32F16F16_SSILNSP_5MajorE0ELSR_0ELNSP_7ScaleInE1ELSS_1EEEEEENS4_6LayoutINS5_IJNSA_ILi2EEESC_SC_EEENS5_IJSC_NSA_ILi0EEESY_EEEEENS5_IJNS4_10UnderscoreES11_S11_EEEEENS4_13SM90_TMA_LOADENS4_14ComposedLayoutINS4_7SwizzleILi2ELi4ELi3EEENS4_18smem_ptr_flag_bitsILi16EEENSV_INS5_IJSB_SI_EEENS5_IJSI_SC_EEEEEEEvNS4_8identityENS4_23SM90_TMA_LOAD_MULTICASTES1D_vS1E_EENS_8epilogue10collective6detail29Sm90TmaWarpSpecializedAdapterINS1I_15DefaultEpilogueISK_SL_SL_NS1H_6thread17LinearCombinationISK_Li1EffLNS1M_9ScaleType4KindE0ELNS_15FloatRoundStyleE2ESK_EENS1_15EpilogueDefaultEEEEEvvEEEEvNT_6ParamsE,"",@"SHT_CUDA_INFO"
	.sectionflags	@""
	.align	4


	//----- nvinfo : EIATTR_CUDA_API_VERSION
	.align		4
        /*0000*/ 	.byte	0x04, 0x37
        /*0002*/ 	.short	(.L_21 - .L_20)
.L_20:
        /*0004*/ 	.word	0x00000082


	//----- nvinfo : EIATTR_KPARAM_INFO
	.align		4
.L_21:
        /*0008*/ 	.byte	0x04, 0x17
        /*000a*/ 	.short	(.L_23 - .L_22)
.L_22:
        /*000c*/ 	.word	0x00000000
        /*0010*/ 	.short	0x0000
        /*0012*/ 	.short	0x0070
        /*0014*/ 	.byte	0x00, 0xf0, 0x01, 0x10


	//----- nvinfo : EIATTR_SPARSE_MMA_MASK
	.align		4
.L_23:
        /*0018*/ 	.byte	0x03, 0x50
        /*001a*/ 	.short	0x0000


	//----- nvinfo : EIATTR_MAXREG_COUNT
	.align		4
        /*001c*/ 	.byte	0x03, 0x1b
        /*001e*/ 	.short	0x00a8


	//----- nvinfo : EIATTR_NUM_BARRIERS
	.align		4
        /*0020*/ 	.byte	0x02, 0x4c
        /*0022*/ 	.byte	0x01
	.zero		1


	//----- nvinfo : EIATTR_EXTERNS
	.align		4
        /*0024*/ 	.byte	0x04, 0x0f
        /*0026*/ 	.short	(.L_25 - .L_24)


	//   ....[0]....
	.align		4
.L_24:
        /*0028*/ 	.word	index@(__assertfail)


	//----- nvinfo : EIATTR_MERCURY_ISA_VERSION
	.align		4
.L_25:
        /*002c*/ 	.byte	0x03, 0x5f
        /*002e*/ 	.short	0x0101


	//----- nvinfo : EIATTR_INT_WARP_WIDE_INSTR_OFFSETS
	.align		4
        /*0030*/ 	.byte	0x04, 0x31
        /*0032*/ 	.short	(.L_27 - .L_26)


	//   ....[0]....
.L_26:
        /*0034*/ 	.word	0x00000590


	//   ....[1]....
        /*0038*/ 	.word	0x000005a0


	//   ....[2]....
        /*003c*/ 	.word	0x00000720


	//----- nvinfo : EIATTR_COOP_GROUP_MASK_REGIDS
	.align		4
.L_27:
        /*0040*/ 	.byte	0x04, 0x29
        /*0042*/ 	.short	(.L_29 - .L_28)


	//   ....[0]....
.L_28:
        /*0044*/ 	.word	0xffffffff


	//   ....[1]....
        /*0048*/ 	.word	0xffffffff


	//   ....[2]....
        /*004c*/ 	.word	0xffffffff


	//   ....[3]....
        /*0050*/ 	.word	0xffffffff


	//   ....[4]....
        /*0054*/ 	.word	0xffffffff


	//   ....[5]....
        /*0058*/ 	.word	0xffffffff


	//----- nvinfo : EIATTR_COOP_GROUP_INSTR_OFFSETS
	.align		4
.L_29:
        /*005c*/ 	.byte	0x04, 0x28
        /*005e*/ 	.short	(.L_31 - .L_30)


	//   ....[0]....
.L_30:
        /*0060*/ 	.word	0x00000060


	//   ....[1]....
        /*0064*/ 	.word	0x00000070


	//   ....[2]....
        /*0068*/ 	.word	0x00000130


	//   ....[3]....
        /*006c*/ 	.word	0x000003c0


	//   ....[4]....
        /*0070*/ 	.word	0x000008c0


	//   ....[5]....
        /*0074*/ 	.word	0x00001310


	//----- nvinfo : EIATTR_REG_RECONFIG
	.align		4
.L_31:
        /*0078*/ 	.byte	0x01, 0x54
	.zero		2


	//----- nvinfo : EIATTR_SYSCALL_OFFSETS
	.align		4
        /*007c*/ 	.byte	0x04, 0x46
        /*007e*/ 	.short	(.L_33 - .L_32)


	//   ....[0]....
.L_32:
        /*0080*/ 	.word	0x000014d0


	//----- nvinfo : EIATTR_MBARRIER_INSTR_OFFSETS
	.align		4
.L_33:
        /*0084*/ 	.byte	0x04, 0x39
        /*0086*/ 	.short	(.L_35 - .L_34)


	//   ....[0]....
.L_34:
        /*0088*/ 	.word	0x00000280
        /*008c*/ 	.word	0x000000ff
        /*0090*/ 	.word	0x00000000
        /*0094*/ 	.short	0x0100
        /*0096*/ 	.byte	0x08
	.zero		1


	//   ....[1]....
        /*0098*/ 	.word	0x00000290
        /*009c*/ 	.word	0x000000ff
        /*00a0*/ 	.word	0x00000048
        /*00a4*/ 	.short	0x0100
        /*00a6*/ 	.byte	0x08
	.zero		1


	//   ....[2]....
        /*00a8*/ 	.word	0x000002a0
        /*00ac*/ 	.word	0x000000ff
        /*00b0*/ 	.word	0x00000008
        /*00b4*/ 	.short	0x0100
        /*00b6*/ 	.byte	0x08
	.zero		1


	//   ....[3]....
        /*00b8*/ 	.word	0x000002b0
        /*00bc*/ 	.word	0x000000ff
        /*00c0*/ 	.word	0x00000050
        /*00c4*/ 	.short	0x0100
        /*00c6*/ 	.byte	0x08
	.zero		1


	//   ....[4]....
        /*00c8*/ 	.word	0x000002c0
        /*00cc*/ 	.word	0x000000ff
        /*00d0*/ 	.word	0x00000010
        /*00d4*/ 	.short	0x0100
        /*00d6*/ 	.byte	0x08
	.zero		1


	//   ....[5]....
        /*00d8*/ 	.word	0x000002d0
        /*00dc*/ 	.word	0x000000ff
        /*00e0*/ 	.word	0x00000058
        /*00e4*/ 	.short	0x0100
        /*00e6*/ 	.byte	0x08
	.zero		1


	//   ....[6]....
        /*00e8*/ 	.word	0x000002e0
        /*00ec*/ 	.word	0x000000ff
        /*00f0*/ 	.word	0x00000018
        /*00f4*/ 	.short	0x0100
        /*00f6*/ 	.byte	0x08
	.zero		1


	//   ....[7]....
        /*00f8*/ 	.word	0x000002f0
        /*00fc*/ 	.word	0x000000ff
        /*0100*/ 	.word	0x00000060
        /*0104*/ 	.short	0x0100
        /*0106*/ 	.byte	0x08
	.zero		1


	//   ....[8]....
        /*0108*/ 	.word	0x00000300
        /*010c*/ 	.word	0x000000ff
        /*0110*/ 	.word	0x00000020
        /*0114*/ 	.short	0x0100
        /*0116*/ 	.byte	0x08
	.zero		1


	//   ....[9]....
        /*0118*/ 	.word	0x00000310
        /*011c*/ 	.word	0x000000ff
        /*0120*/ 	.word	0x00000068
        /*0124*/ 	.short	0x0100
        /*0126*/ 	.byte	0x08
	.zero		1


	//   ....[10]....
        /*0128*/ 	.word	0x00000320
        /*012c*/ 	.word	0x000000ff
        /*0130*/ 	.word	0x00000028
        /*0134*/ 	.short	0x0100
        /*0136*/ 	.byte	0x08
	.zero		1


	//   ....[11]....
        /*0138*/ 	.word	0x00000330
        /*013c*/ 	.word	0x000000ff
        /*0140*/ 	.word	0x00000070
        /*0144*/ 	.short	0x0100
        /*0146*/ 	.byte	0x08
	.zero		1


	//   ....[12]....
        /*0148*/ 	.word	0x00000340
        /*014c*/ 	.word	0x000000ff
        /*0150*/ 	.word	0x00000030
        /*0154*/ 	.short	0x0100
        /*0156*/ 	.byte	0x08
	.zero		1


	//   ....[13]....
        /*0158*/ 	.word	0x00000350
        /*015c*/ 	.word	0x000000ff
        /*0160*/ 	.word	0x00000078
        /*0164*/ 	.short	0x0100
        /*0166*/ 	.byte	0x08
	.zero		1


	//   ....[14]....
        /*0168*/ 	.word	0x00000360
        /*016c*/ 	.word	0x000000ff
        /*0170*/ 	.word	0x00000038
        /*0174*/ 	.short	0x0100
        /*0176*/ 	.byte	0x08
	.zero		1


	//   ....[15]....
        /*0178*/ 	.word	0x00000370
        /*017c*/ 	.word	0x000000ff
        /*0180*/ 	.word	0x00000080
        /*0184*/ 	.short	0x0100
        /*0186*/ 	.byte	0x08
	.zero		1


	//   ....[16]....
        /*0188*/ 	.word	0x00000380
        /*018c*/ 	.word	0x000000ff
        /*0190*/ 	.word	0x00000040
        /*0194*/ 	.short	0x0100
        /*0196*/ 	.byte	0x08
	.zero		1


	//   ....[17]....
        /*0198*/ 	.word	0x00000390
        /*019c*/ 	.word	0x000000ff
        /*01a0*/ 	.word	0x00000088
        /*01a4*/ 	.short	0x0100
        /*01a6*/ 	.byte	0x08
	.zero		1


	//   ....[18]....
        /*01a8*/ 	.word	0x000007b0
        /*01ac*/ 	.word	0x000000ff
        /*01b0*/ 	.word	0x000000a0
        /*01b4*/ 	.short	0x0100
        /*01b6*/ 	.byte	0x06
	.zero		1


	//   ....[19]....
        /*01b8*/ 	.word	0x00000840
        /*01bc*/ 	.word	0x000000ff
        /*01c0*/ 	.word	0x000000a8
        /*01c4*/ 	.short	0x0100
        /*01c6*/ 	.byte	0x06
	.zero		1


	//   ....[20]....
        /*01c8*/ 	.word	0x00001590
        /*01cc*/ 	.word	0x00000003
        /*01d0*/ 	.word	0x00000000
        /*01d4*/ 	.short	0x010a
        /*01d6*/ 	.byte	0x3f
	.zero		1


	//   ....[21]....
        /*01d8*/ 	.word	0x000015d0
        /*01dc*/ 	.word	0x00000003
        /*01e0*/ 	.word	0x00000000
        /*01e4*/ 	.short	0x010a
        /*01e6*/ 	.byte	0x3f
	.zero		1


	//   ....[22]....
        /*01e8*/ 	.word	0x00001960
        /*01ec*/ 	.word	0x00000005
        /*01f0*/ 	.word	0x00000000
        /*01f4*/ 	.short	0x010a
        /*01f6*/ 	.byte	0x3f
	.zero		1


	//   ....[23]....
        /*01f8*/ 	.word	0x000019a0
        /*01fc*/ 	.word	0x00000005
        /*0200*/ 	.word	0x00000000
        /*0204*/ 	.short	0x010a
        /*0206*/ 	.byte	0x3f
	.zero		1


	//   ....[24]....
        /*0208*/ 	.word	0x00001bc0
        /*020c*/ 	.word	0x00000005
        /*0210*/ 	.word	0x00000000
        /*0214*/ 	.short	0x0101
        /*0216*/ 	.byte	0x3f
	.zero		1


	//   ....[25]....
        /*0218*/ 	.word	0x00001de0
        /*021c*/ 	.word	0x00000003
        /*0220*/ 	.word	0x00000000
        /*0224*/ 	.short	0x0101
        /*0226*/ 	.byte	0x3f
	.zero		1


	//   ....[26]....
        /*0228*/ 	.word	0x0000b600
        /*022c*/ 	.word	0x00000017
        /*0230*/ 	.word	0x00000048
        /*0234*/ 	.short	0x010a
        /*0236*/ 	.byte	0x3f
	.zero		1


	//   ....[27]....
        /*0238*/ 	.word	0x0000b970
        /*023c*/ 	.word	0x00000003
        /*0240*/ 	.word	0x000000a8
        /*0244*/ 	.short	0x0101
        /*0246*/ 	.byte	0x3f
	.zero		1


	//   ....[28]....
        /*0248*/ 	.word	0x0000c0d0
        /*024c*/ 	.word	0x00000007
        /*0250*/ 	.word	0x00000000
        /*0254*/ 	.short	0x010a
        /*0256*/ 	.byte	0x3f
	.zero		1


	//   ....[29]....
        /*0258*/ 	.word	0x0000c150
        /*025c*/ 	.word	0x00000008
        /*0260*/ 	.word	0x00000000
        /*0264*/ 	.short	0x010a
        /*0266*/ 	.byte	0x3f
	.zero		1


	//   ....[30]....
        /*0268*/ 	.word	0x0000c1e0
        /*026c*/ 	.word	0x00000009
        /*0270*/ 	.word	0x00000000
        /*0274*/ 	.short	0x010a
        /*0276*/ 	.byte	0x3f
	.zero		1


	//   ....[31]....
        /*0278*/ 	.word	0x0000c270
        /*027c*/ 	.word	0x00000008
        /*0280*/ 	.word	0x00000000
        /*0284*/ 	.short	0x010a
        /*0286*/ 	.byte	0x3f
	.zero		1


	//   ....[32]....
        /*0288*/ 	.word	0x0000c300
        /*028c*/ 	.word	0x00000009
        /*0290*/ 	.word	0x00000000
        /*0294*/ 	.short	0x010a
        /*0296*/ 	.byte	0x3f
	.zero		1


	//   ....[33]....
        /*0298*/ 	.word	0x0000c390
        /*029c*/ 	.word	0x00000008
        /*02a0*/ 	.word	0x00000000
        /*02a4*/ 	.short	0x010a
        /*02a6*/ 	.byte	0x3f
	.zero		1


	//   ....[34]....
        /*02a8*/ 	.word	0x0000c420
        /*02ac*/ 	.word	0x00000009
        /*02b0*/ 	.word	0x00000000
        /*02b4*/ 	.short	0x010a
        /*02b6*/ 	.byte	0x3f
	.zero		1


	//   ....[35]....
        /*02b8*/ 	.word	0x0000c4b0
        /*02bc*/ 	.word	0x00000006
        /*02c0*/ 	.word	0x00000000
        /*02c4*/ 	.short	0x010a
        /*02c6*/ 	.byte	0x3f
	.zero		1


	//   ....[36]....
        /*02c8*/ 	.word	0x0000c540
        /*02cc*/ 	.word	0x00000003
        /*02d0*/ 	.word	0x00000000
        /*02d4*/ 	.short	0x010a
        /*02d6*/ 	.byte	0x3f
	.zero		1


	//   ....[37]....
        /*02d8*/ 	.word	0x0000c5a0
        /*02dc*/ 	.word	0x00000003
        /*02e0*/ 	.word	0x00000000
        /*02e4*/ 	.short	0x010a
        /*02e6*/ 	.byte	0x3f
	.zero		1


	//   ....[38]....
        /*02e8*/ 	.word	0x0000c5f0
        /*02ec*/ 	.word	0x00000005
        /*02f0*/ 	.word	0x00000000
        /*02f4*/ 	.short	0x010a
        /*02f6*/ 	.byte	0x3f
	.zero		1


	//   ....[39]....
        /*02f8*/ 	.word	0x0000c6c0
        /*02fc*/ 	.word	0x00000017
        /*0300*/ 	.word	0x00000048
        /*0304*/ 	.short	0x010a
        /*0306*/ 	.byte	0x3f
	.zero		1


	//   ....[40]....
        /*0308*/ 	.word	0x0000c790
        /*030c*/ 	.word	0x00000007
        /*0310*/ 	.word	0x00000000
        /*0314*/ 	.short	0x010a
        /*0316*/ 	.byte	0x3f
	.zero		1


	//   ....[41]....
        /*0318*/ 	.word	0x0000c7e0
        /*031c*/ 	.word	0x00000008
        /*0320*/ 	.word	0x00000000
        /*0324*/ 	.short	0x010a
        /*0326*/ 	.byte	0x3f
	.zero		1


	//   ....[42]....
        /*0328*/ 	.word	0x0000c830
        /*032c*/ 	.word	0x00000009
        /*0330*/ 	.word	0x00000000
        /*0334*/ 	.short	0x010a
        /*0336*/ 	.byte	0x3f
	.zero		1


	//   ....[43]....
        /*0338*/ 	.word	0x0000c880
        /*033c*/ 	.word	0x00000008
        /*0340*/ 	.word	0x00000000
        /*0344*/ 	.short	0x010a
        /*0346*/ 	.byte	0x3f
	.zero		1


	//   ....[44]....
        /*0348*/ 	.word	0x0000c8d0
        /*034c*/ 	.word	0x00000009
        /*0350*/ 	.word	0x00000000
        /*0354*/ 	.short	0x010a
        /*0356*/ 	.byte	0x3f
	.zero		1


	//   ....[45]....
        /*0358*/ 	.word	0x0000c920
        /*035c*/ 	.word	0x00000008
        /*0360*/ 	.word	0x00000000
        /*0364*/ 	.short	0x010a
        /*0366*/ 	.byte	0x3f
	.zero		1


	//   ....[46]....
        /*0368*/ 	.word	0x0000c970
        /*036c*/ 	.word	0x00000009
        /*0370*/ 	.word	0x00000000
        /*0374*/ 	.short	0x010a
        /*0376*/ 	.byte	0x3f
	.zero		1


	//   ....[47]....
        /*0378*/ 	.word	0x0000c9c0
        /*037c*/ 	.word	0x00000006
        /*0380*/ 	.word	0x00000000
        /*0384*/ 	.short	0x010a
        /*0386*/ 	.byte	0x3f
	.zero		1


	//----- nvinfo : EIATTR_NUM_MBARRIERS
	.align		4
.L_35:
        /*0388*/ 	.byte	0x03, 0x38
        /*038a*/ 	.short	0x0014


	//----- nvinfo : EIATTR_EXIT_INSTR_OFFSETS
	.align		4
        /*038c*/ 	.byte	0x04, 0x1c
        /*038e*/ 	.short	(.L_37 - .L_36)


	//   ....[0]....
.L_36:
        /*0390*/ 	.word	0x00000a20


	//   ....[1]....
        /*0394*/ 	.word	0x00001240


	//   ....[2]....
        /*0398*/ 	.word	0x0000ad10


	//   ....[3]....
        /*039c*/ 	.word	0x0000b270


	//   ....[4]....
        /*03a0*/ 	.word	0x0000c590


	//----- nvinfo : EIATTR_MAX_THREADS
	.align		4
.L_37:
        /*03a4*/ 	.byte	0x04, 0x05
        /*03a6*/ 	.short	(.L_39 - .L_38)
.L_38:
        /*03a8*/ 	.word	0x00000180
        /*03ac*/ 	.word	0x00000001
        /*03b0*/ 	.word	0x00000001


	//----- nvinfo : EIATTR_CRS_STACK_SIZE
	.align		4
.L_39:
        /*03b4*/ 	.byte	0x04, 0x1e
        /*03b6*/ 	.short	(.L_41 - .L_40)
.L_40:
        /*03b8*/ 	.word	0x00000000


	//----- nvinfo : EIATTR_CBANK_PARAM_SIZE
	.align		4
.L_41:
        /*03bc*/ 	.byte	0x03, 0x19
        /*03be*/ 	.short	0x0470


	//----- nvinfo : EIATTR_PARAM_CBANK
	.align		4
        /*03c0*/ 	.byte	0x04, 0x0a
        /*03c2*/ 	.short	(.L_43 - .L_42)
	.align		4
.L_42:
        /*03c4*/ 	.word	index@(.nv.constant0._ZN7cutlass13device_kernelINS_4gemm6kernel13GemmUniversalIN4cute5tupleIJiiiiEEENS1_10collective13CollectiveMmaINS1_34MainloopSm90TmaGmmaWarpSpecializedILi9ENS5_IJNS4_1CILi8EEENSA_ILi1EEESC_EEENS1_35KernelTmaWarpSpecializedCooperativeEEENS5_IJNSA_ILi256EEENSA_ILi128EEENSA_ILi32EEEEEENS_6half_tENS5_IJlSC_lEEESK_SL_NS4_8TiledMMAINS4_8MMA_AtomIJNS4_4SM904GMMA26MMA_64x128x16_F32F16F16_SSILNSP_5MajorE0ELSR_0ELNSP_7ScaleInE1ELSS_1EEEEEENS4_6LayoutINS5_IJNSA_ILi2EEESC_SC_EEENS5_IJSC_NSA_ILi0EEESY_EEEEENS5_IJNS4_10UnderscoreES11_S11_EEEEENS4_13SM90_TMA_LOADENS4_14ComposedLayoutINS4_7SwizzleILi2ELi4ELi3EEENS4_18smem_ptr_flag_bitsILi16EEENSV_INS5_IJSB_SI_EEENS5_IJSI_SC_EEEEEEEvNS4_8identityENS4_23SM90_TMA_LOAD_MULTICASTES1D_vS1E_EENS_8epilogue10collective6detail29Sm90TmaWarpSpecializedAdapterINS1I_15DefaultEpilogueISK_SL_SL_NS1H_6thread17LinearCombinationISK_Li1EffLNS1M_9ScaleType4KindE0ELNS_15FloatRoundStyleE2ESK_EENS1_15EpilogueDefaultEEEEEvvEEEEvNT_6ParamsE)
        /*03c8*/ 	.short	0x0210
        /*03ca*/ 	.short	0x0470


	//----- nvinfo : EIATTR_SW_WAR
	.align		4
.L_43:
        /*03cc*/ 	.byte	0x04, 0x36
        /*03ce*/ 	.short	(.L_45 - .L_44)
.L_44:
        /*03d0*/ 	.word	0x00000008
.L_45:


//--------------------- .nv.callgraph             --------------------------
	.section	.nv.callgraph,"",@"SHT_CUDA_CALLGRAPH"
	.align	4
	.sectionentsize	8
	.align		4
        /*0000*/ 	.word	0x00000000
	.align		4
        /*0004*/ 	.word	0xffffffff
	.align		4
        /*0008*/ 	.word	index@(_ZN7cutlass13device_kernelINS_4gemm6kernel13GemmUniversalIN4cute5tupleIJiiiiEEENS1_10collective13CollectiveMmaINS1_34MainloopSm90TmaGmmaWarpSpecializedILi9ENS5_IJNS4_1CILi8EEENSA_ILi1EEESC_EEENS1_35KernelTmaWarpSpecializedCooperativeEEENS5_IJNSA_ILi256EEENSA_ILi128EEENSA_ILi32EEEEEENS_6half_tENS5_IJlSC_lEEESK_SL_NS4_8TiledMMAINS4_8MMA_AtomIJNS4_4SM904GMMA26MMA_64x128x16_F32F16F16_SSILNSP_5MajorE0ELSR_0ELNSP_7ScaleInE1ELSS_1EEEEEENS4_6LayoutINS5_IJNSA_ILi2EEESC_SC_EEENS5_IJSC_NSA_ILi0EEESY_EEEEENS5_IJNS4_10UnderscoreES11_S11_EEEEENS4_13SM90_TMA_LOADENS4_14ComposedLayoutINS4_7SwizzleILi2ELi4ELi3EEENS4_18smem_ptr_flag_bitsILi16EEENSV_INS5_IJSB_SI_EEENS5_IJSI_SC_EEEEEEEvNS4_8identityENS4_23SM90_TMA_LOAD_MULTICASTES1D_vS1E_EENS_8epilogue10collective6detail29Sm90TmaWarpSpecializedAdapterINS1I_15DefaultEpilogueISK_SL_SL_NS1H_6thread17LinearCombinationISK_Li1EffLNS1M_9ScaleType4KindE0ELNS_15FloatRoundStyleE2ESK_EENS1_15EpilogueDefaultEEEEEvvEEEEvNT_6ParamsE)
	.align		4
        /*000c*/ 	.word	index@(__assertfail)
	.align		4
        /*0010*/ 	.word	0x00000000
	.align		4
        /*0014*/ 	.word	0xfffffffe
	.align		4
        /*0018*/ 	.word	0x00000000
	.align		4
        /*001c*/ 	.word	0xfffffffd
	.align		4
        /*0020*/ 	.word	0x00000000
	.align		4
        /*0024*/ 	.word	0xfffffffc


//--------------------- .nv.constant4             --------------------------
	.section	.nv.constant4,"a",@progbits
	.align	8
	.align		8
.nv.constant4:
        /*0000*/ 	.dword	__assertfail
	.align		8
        /*0008*/ 	.dword	__unnamed_1
	.align		8
        /*0010*/ 	.dword	_ZN40_INTERNAL_0c7862c7_4_k_cu_e3d8b11f_183944cuda3std3__45__cpo5beginE
	.align		8
        /*0018*/ 	.dword	_ZN40_INTERNAL_0c7862c7_4_k_cu_e3d8b11f_183944cuda3std3__45__cpo3endE
	.align		8
        /*0020*/ 	.dword	_ZN40_INTERNAL_0c7862c7_4_k_cu_e3d8b11f_183944cuda3std3__45__cpo6cbeginE
	.align		8
        /*0028*/ 	.dword	_ZN40_INTERNAL_0c7862c7_4_k_cu_e3d8b11f_183944cuda3std3__45__cpo4cendE
	.align		8
        /*0030*/ 	.dword	_ZN40_INTERNAL_0c7862c7_4_k_cu_e3d8b11f_183944cuda3std3__442_GLOBAL__N__0c7862c7_4_k_cu_e3d8b11f_183946ignoreE
	.align		8
        /*0038*/ 	.dword	_ZN40_INTERNAL_0c7862c7_4_k_cu_e3d8b11f_183944cuda3std3__419piecewise_constructE
	.align		8
        /*0040*/ 	.dword	_ZN40_INTERNAL_0c7862c7_4_k_cu_e3d8b11f_183944cuda3std3__48in_placeE
	.align		8
        /*0048*/ 	.dword	_ZN40_INTERNAL_0c7862c7_4_k_cu_e3d8b11f_183944cuda3std6ranges3__45__cpo4swapE
	.align		8
        /*0050*/ 	.dword	_ZN40_INTERNAL_0c7862c7_4_k_cu_e3d8b11f_183944cuda3std6ranges3__45__cpo9iter_moveE
	.align		8
        /*0058*/ 	.dword	_ZN40_INTERNAL_0c7862c7_4_k_cu_e3d8b11f_183944cute7productE
	.align		8
        /*0060*/ 	.dword	_ZN40_INTERNAL_0c7862c7_4_k_cu_e3d8b11f_183944cute1_E
	.align		8
        /*0068*/ 	.dword	$str$22
	.align		8
        /*0070*/ 	.dword	$str$23


//--------------------- .text._ZN7cutlass13device_kernelINS_4gemm6kernel13GemmUniversalIN4cute5tupleIJiiiiEEENS1_10collective13CollectiveMmaINS1_34MainloopSm90TmaGmmaWarpSpecializedILi9ENS5_IJNS4_1CILi8EEENSA_ILi1EEESC_EEENS1_35KernelTmaWarpSpecializedCooperativeEEENS5_IJNSA_ILi256EEENSA_ILi128EEENSA_ILi32EEEEEENS_6half_tENS5_IJlSC_lEEESK_SL_NS4_8TiledMMAINS4_8MMA_AtomIJNS4_4SM904GMMA26MMA_64x128x16_F32F16F16_SSILNSP_5MajorE0ELSR_0ELNSP_7ScaleInE1ELSS_1EEEEEENS4_6LayoutINS5_IJNSA_ILi2EEESC_SC_EEENS5_IJSC_NSA_ILi0EEESY_EEEEENS5_IJNS4_10UnderscoreES11_S11_EEEEENS4_13SM90_TMA_LOADENS4_14ComposedLayoutINS4_7SwizzleILi2ELi4ELi3EEENS4_18smem_ptr_flag_bitsILi16EEENSV_INS5_IJSB_SI_EEENS5_IJSI_SC_EEEEEEEvNS4_8identityENS4_23SM90_TMA_LOAD_MULTICASTES1D_vS1E_EENS_8epilogue10collective6detail29Sm90TmaWarpSpecializedAdapterINS1I_15DefaultEpilogueISK_SL_SL_NS1H_6thread17LinearCombinationISK_Li1EffLNS1M_9ScaleType4KindE0ELNS_15FloatRoundStyleE2ESK_EENS1_15EpilogueDefaultEEEEEvvEEEEvNT_6ParamsE --------------------------
	.section	.text._ZN7cutlass13device_kernelINS_4gemm6kernel13GemmUniversalIN4cute5tupleIJiiiiEEENS1_10collective13CollectiveMmaINS1_34MainloopSm90TmaGmmaWarpSpecializedILi9ENS5_IJNS4_1CILi8EEENSA_ILi1EEESC_EEENS1_35KernelTmaWarpSpecializedCooperativeEEENS5_IJNSA_ILi256EEENSA_ILi128EEENSA_ILi32EEEEEENS_6half_tENS5_IJlSC_lEEESK_SL_NS4_8TiledMMAINS4_8MMA_AtomIJNS4_4SM904GMMA26MMA_64x128x16_F32F16F16_SSILNSP_5MajorE0ELSR_0ELNSP_7ScaleInE1ELSS_1EEEEEENS4_6LayoutINS5_IJNSA_ILi2EEESC_SC_EEENS5_IJSC_NSA_ILi0EEESY_EEEEENS5_IJNS4_10UnderscoreES11_S11_EEEEENS4_13SM90_TMA_LOADENS4_14ComposedLayoutINS4_7SwizzleILi2ELi4ELi3EEENS4_18smem_ptr_flag_bitsILi16EEENSV_INS5_IJSB_SI_EEENS5_IJSI_SC_EEEEEEEvNS4_8identityENS4_23SM90_TMA_LOAD_MULTICASTES1D_vS1E_EENS_8epilogue10collective6detail29Sm90TmaWarpSpecializedAdapterINS1I_15DefaultEpilogueISK_SL_SL_NS1H_6thread17LinearCombinationISK_Li1EffLNS1M_9ScaleType4KindE0ELNS_15FloatRoundStyleE2ESK_EENS1_15EpilogueDefaultEEEEEvvEEEEvNT_6ParamsE,"ax",@progbits
	.align	128
.text._ZN7cutlass13device_kernelINS_4gemm6kernel13GemmUniversalIN4cute5tupleIJiiiiEEENS1_10collective13CollectiveMmaINS1_34MainloopSm90TmaGmmaWarpSpecializedILi9ENS5_IJNS4_1CILi8EEENSA_ILi1EEESC_EEENS1_35KernelTmaWarpSpecializedCooperativeEEENS5_IJNSA_ILi256EEENSA_ILi128EEENSA_ILi32EEEEEENS_6half_tENS5_IJlSC_lEEESK_SL_NS4_8TiledMMAINS4_8MMA_AtomIJNS4_4SM904GMMA26MMA_64x128x16_F32F16F16_SSILNSP_5MajorE0ELSR_0ELNSP_7ScaleInE1ELSS_1EEEEEENS4_6LayoutINS5_IJNSA_ILi2EEESC_SC_EEENS5_IJSC_NSA_ILi0EEESY_EEEEENS5_IJNS4_10UnderscoreES11_S11_EEEEENS4_13SM90_TMA_LOADENS4_14ComposedLayoutINS4_7SwizzleILi2ELi4ELi3EEENS4_18smem_ptr_flag_bitsILi16EEENSV_INS5_IJSB_SI_EEENS5_IJSI_SC_EEEEEEEvNS4_8identityENS4_23SM90_TMA_LOAD_MULTICASTES1D_vS1E_EENS_8epilogue10collective6detail29Sm90TmaWarpSpecializedAdapterINS1I_15DefaultEpilogueISK_SL_SL_NS1H_6thread17LinearCombinationISK_Li1EffLNS1M_9ScaleType4KindE0ELNS_15FloatRoundStyleE2ESK_EENS1_15EpilogueDefaultEEEEEvvEEEEvNT_6ParamsE:
        .type           _ZN7cutlass13device_kernelINS_4gemm6kernel13GemmUniversalIN4cute5tupleIJiiiiEEENS1_10collective13CollectiveMmaINS1_34MainloopSm90TmaGmmaWarpSpecializedILi9ENS5_IJNS4_1CILi8EEENSA_ILi1EEESC_EEENS1_35KernelTmaWarpSpecializedCooperativeEEENS5_IJNSA_ILi256EEENSA_ILi128EEENSA_ILi32EEEEEENS_6half_tENS5_IJlSC_lEEESK_SL_NS4_8TiledMMAINS4_8MMA_AtomIJNS4_4SM904GMMA26MMA_64x128x16_F32F16F16_SSILNSP_5MajorE0ELSR_0ELNSP_7ScaleInE1ELSS_1EEEEEENS4_6LayoutINS5_IJNSA_ILi2EEESC_SC_EEENS5_IJSC_NSA_ILi0EEESY_EEEEENS5_IJNS4_10UnderscoreES11_S11_EEEEENS4_13SM90_TMA_LOADENS4_14ComposedLayoutINS4_7SwizzleILi2ELi4ELi3EEENS4_18smem_ptr_flag_bitsILi16EEENSV_INS5_IJSB_SI_EEENS5_IJSI_SC_EEEEEEEvNS4_8identityENS4_23SM90_TMA_LOAD_MULTICASTES1D_vS1E_EENS_8epilogue10collective6detail29Sm90TmaWarpSpecializedAdapterINS1I_15DefaultEpilogueISK_SL_SL_NS1H_6thread17LinearCombinationISK_Li1EffLNS1M_9ScaleType4KindE0ELNS_15FloatRoundStyleE2ESK_EENS1_15EpilogueDefaultEEEEEvvEEEEvNT_6ParamsE,@function
        .size           _ZN7cutlass13device_kernelINS_4gemm6kernel13GemmUniversalIN4cute5tupleIJiiiiEEENS1_10collective13CollectiveMmaINS1_34MainloopSm90TmaGmmaWarpSpecializedILi9ENS5_IJNS4_1CILi8EEENSA_ILi1EEESC_EEENS1_35KernelTmaWarpSpecializedCooperativeEEENS5_IJNSA_ILi256EEENSA_ILi128EEENSA_ILi32EEEEEENS_6half_tENS5_IJlSC_lEEESK_SL_NS4_8TiledMMAINS4_8MMA_AtomIJNS4_4SM904GMMA26MMA_64x128x16_F32F16F16_SSILNSP_5MajorE0ELSR_0ELNSP_7ScaleInE1ELSS_1EEEEEENS4_6LayoutINS5_IJNSA_ILi2EEESC_SC_EEENS5_IJSC_NSA_ILi0EEESY_EEEEENS5_IJNS4_10UnderscoreES11_S11_EEEEENS4_13SM90_TMA_LOADENS4_14ComposedLayoutINS4_7SwizzleILi2ELi4ELi3EEENS4_18smem_ptr_flag_bitsILi16EEENSV_INS5_IJSB_SI_EEENS5_IJSI_SC_EEEEEEEvNS4_8identityENS4_23SM90_TMA_LOAD_MULTICASTES1D_vS1E_EENS_8epilogue10collective6detail29Sm90TmaWarpSpecializedAdapterINS1I_15DefaultEpilogueISK_SL_SL_NS1H_6thread17LinearCombinationISK_Li1EffLNS1M_9ScaleType4KindE0ELNS_15FloatRoundStyleE2ESK_EENS1_15EpilogueDefaultEEEEEvvEEEEvNT_6ParamsE,(.L_x_336 - _ZN7cutlass13device_kernelINS_4gemm6kernel13GemmUniversalIN4cute5tupleIJiiiiEEENS1_10collective13CollectiveMmaINS1_34MainloopSm90TmaGmmaWarpSpecializedILi9ENS5_IJNS4_1CILi8EEENSA_ILi1EEESC_EEENS1_35KernelTmaWarpSpecializedCooperativeEEENS5_IJNSA_ILi256EEENSA_ILi128EEENSA_ILi32EEEEEENS_6half_tENS5_IJlSC_lEEESK_SL_NS4_8TiledMMAINS4_8MMA_AtomIJNS4_4SM904GMMA26MMA_64x128x16_F32F16F16_SSILNSP_5MajorE0ELSR_0ELNSP_7ScaleInE1ELSS_1EEEEEENS4_6LayoutINS5_IJNSA_ILi2EEESC_SC_EEENS5_IJSC_NSA_ILi0EEESY_EEEEENS5_IJNS4_10UnderscoreES11_S11_EEEEENS4_13SM90_TMA_LOADENS4_14ComposedLayoutINS4_7SwizzleILi2ELi4ELi3EEENS4_18smem_ptr_flag_bitsILi16EEENSV_INS5_IJSB_SI_EEENS5_IJSI_SC_EEEEEEEvNS4_8identityENS4_23SM90_TMA_LOAD_MULTICASTES1D_vS1E_EENS_8epilogue10collective6detail29Sm90TmaWarpSpecializedAdapterINS1I_15DefaultEpilogueISK_SL_SL_NS1H_6thread17LinearCombinationISK_Li1EffLNS1M_9ScaleType4KindE0ELNS_15FloatRoundStyleE2ESK_EENS1_15EpilogueDefaultEEEEEvvEEEEvNT_6ParamsE)
        .other          _ZN7cutlass13device_kernelINS_4gemm6kernel13GemmUniversalIN4cute5tupleIJiiiiEEENS1_10collective13CollectiveMmaINS1_34MainloopSm90TmaGmmaWarpSpecializedILi9ENS5_IJNS4_1CILi8EEENSA_ILi1EEESC_EEENS1_35KernelTmaWarpSpecializedCooperativeEEENS5_IJNSA_ILi256EEENSA_ILi128EEENSA_ILi32EEEEEENS_6half_tENS5_IJlSC_lEEESK_SL_NS4_8TiledMMAINS4_8MMA_AtomIJNS4_4SM904GMMA26MMA_64x128x16_F32F16F16_SSILNSP_5MajorE0ELSR_0ELNSP_7ScaleInE1ELSS_1EEEEEENS4_6LayoutINS5_IJNSA_ILi2EEESC_SC_EEENS5_IJSC_NSA_ILi0EEESY_EEEEENS5_IJNS4_10UnderscoreES11_S11_EEEEENS4_13SM90_TMA_LOADENS4_14ComposedLayoutINS4_7SwizzleILi2ELi4ELi3EEENS4_18smem_ptr_flag_bitsILi16EEENSV_INS5_IJSB_SI_EEENS5_IJSI_SC_EEEEEEEvNS4_8identityENS4_23SM90_TMA_LOAD_MULTICASTES1D_vS1E_EENS_8epilogue10collective6detail29Sm90TmaWarpSpecializedAdapterINS1I_15DefaultEpilogueISK_SL_SL_NS1H_6thread17LinearCombinationISK_Li1EffLNS1M_9ScaleType4KindE0ELNS_15FloatRoundStyleE2ESK_EENS1_15EpilogueDefaultEEEEEvvEEEEvNT_6ParamsE,@"STO_CUDA_ENTRY STV_DEFAULT"
_ZN7cutlass13device_kernelINS_4gemm6kernel13GemmUniversalIN4cute5tupleIJiiiiEEENS1_10collective13CollectiveMmaINS1_34MainloopSm90TmaGmmaWarpSpecializedILi9ENS5_IJNS4_1CILi8EEENSA_ILi1EEESC_EEENS1_35KernelTmaWarpSpecializedCooperativeEEENS5_IJNSA_ILi256EEENSA_ILi128EEENSA_ILi32EEEEEENS_6half_tENS5_IJlSC_lEEESK_SL_NS4_8TiledMMAINS4_8MMA_AtomIJNS4_4SM904GMMA26MMA_64x128x16_F32F16F16_SSILNSP_5MajorE0ELSR_0ELNSP_7ScaleInE1ELSS_1EEEEEENS4_6LayoutINS5_IJNSA_ILi2EEESC_SC_EEENS5_IJSC_NSA_ILi0EEESY_EEEEENS5_IJNS4_10UnderscoreES11_S11_EEEEENS4_13SM90_TMA_LOADENS4_14ComposedLayoutINS4_7SwizzleILi2ELi4ELi3EEENS4_18smem_ptr_flag_bitsILi16EEENSV_INS5_IJSB_SI_EEENS5_IJSI_SC_EEEEEEEvNS4_8identityENS4_23SM90_TMA_LOAD_MULTICASTES1D_vS1E_EENS_8epilogue10collective6detail29Sm90TmaWarpSpecializedAdapterINS1I_15DefaultEpilogueISK_SL_SL_NS1H_6thread17LinearCombinationISK_Li1EffLNS1M_9ScaleType4KindE0ELNS_15FloatRoundStyleE2ESK_EENS1_15EpilogueDefaultEEEEEvvEEEEvNT_6ParamsE:
[----:B------:R-:W0:Y:S01]  /*0000*/  LDC R1, c[0x0][0x28] ;  /* 0x00000a00ff017b82 */ /* 0x000e220000000800 */
[----:B------:R-:W1:Y:S01]  /*0010*/  S2R R18, SR_TID.X ;  /* 0x0000000000127919 */ /* 0x000e620000002100 */
[----:B------:R-:W-:Y:S01]  /*0020*/  ELECT P0, URZ, PT ;  /* 0x00000000003f782f */ /* 0x000fe20003800000 */
[----:B------:R-:W-:Y:S01]  /*0030*/  BSSY B0, `(.L_x_0) ;  /* 0x000000f000007945 */ /* 0x000fe20003800000 */
[--C-:B-1----:R-:W-:Y:S02]  /*0040*/  SHF.R.U32.HI R0, RZ, 0x5, R18.reuse ;  /* 0x00000005ff007819 */ /* 0x102fe40000011612 */
[----:B------:R-:W-:-:S03]  /*0050*/  SHF.R.U32.HI R3, RZ, 0x7, R18 ;  /* 0x00000007ff037819 */ /* 0x000fc60000011612 */
[----:B------:R-:W1:Y:S04]  /*0060*/  SHFL.IDX PT, R2, R0, RZ, 0x1f ;  /* 0x00001fff00027589 */ /* 0x000e6800000e0000 */
[----:B------:R2:W3:Y:S01]  /*0070*/  SHFL.IDX PT, R5, R3, RZ, 0x1f ;  /* 0x00001fff03057589 */ /* 0x0004e200000e0000 */
[----:B-1----:R-:W-:-:S13]  /*0080*/  ISETP.NE.OR P0, PT, R2, RZ, !P0 ;  /* 0x000000ff0200720c */ /* 0x002fda0004705670 */
[----:B0-23--:R-:W-:Y:S05]  /*0090*/  @P0 BRA `(.L_x_1) ;  /* 0x0000000000200947 */ /* 0x00dfea0003800000 */
[----:B------:R-:W-:Y:S02]  /*00a0*/  ULDC.64 UR4, c[0x0][0x198] ;  /* 0x0000660000047ab9 */ /* 0x000fe40000000a00 */
[----:B------:R-:W-:Y:S02]  /*00b0*/  UIADD3 UR6, UP0, UR4, 0xf0, URZ ;  /* 0x000000f004067890 */ /* 0x000fe4000ff1e03f */
[----:B------:R-:W-:Y:S02]  /*00c0*/  UIADD3 UR4, UP1, UR4, 0x1f0, URZ ;  /* 0x000001f004047890 */ /* 0x000fe4000ff3e03f */
[----:B------:R-:W-:Y:S02]  /*00d0*/  UIADD3.X UR7, URZ, UR5, URZ, UP0, !UPT ;  /* 0x000000053f077290 */ /* 0x000fe400087fe43f */
[----:B------:R-:W-:-:S07]  /*00e0*/  UIADD3.X UR5, URZ, UR5, URZ, UP1, !UPT ;  /* 0x000000053f057290 */ /* 0x000fce0008ffe43f */
[----:B------:R0:W-:Y:S02]  /*00f0*/  UTMACCTL.PF [UR6] ;  /* 0x00000000060079b9 */ /* 0x0001e40008040000 */
[----:B------:R0:W-:Y:S02]  /*0100*/  UTMACCTL.PF [UR4] ;  /* 0x00000000040079b9 */ /* 0x0001e40008040000 */
[----:B0-----:R-:W-:Y:S01]  /*0110*/  NOP ;  /* 0x0000000000007918 */ /* 0x001fe20000000000 */
.L_x_1:
[----:B------:R-:W-:Y:S05]  /*0120*/  BSYNC B0 ;  /* 0x0000000000007941 */ /* 0x000fea0003800000 */
.L_x_0:
[----:B------:R-:W0:Y:S01]  /*0130*/  SHFL.IDX PT, R3, R0, RZ, 0x1f ;  /* 0x00001fff00037589 */ /* 0x000e2200000e0000 */
[----:B------:R-:W-:-:S04]  /*0140*/  SHF.R.S32.HI R7, RZ, 0x1f, R18 ;  /* 0x0000001fff077819 */ /* 0x000fc80000011412 */
[----:B------:R-:W-:-:S04]  /*0150*/  LEA.HI R7, R7, R18, RZ, 0x7 ;  /* 0x0000001207077211 */ /* 0x000fc800078f38ff */
[----:B------:R-:W-:Y:S02]  /*0160*/  LOP3.LUT R7, R7, 0xffffff80, RZ, 0xc0, !PT ;  /* 0xffffff8007077812 */ /* 0x000fe400078ec0ff */
[----:B0-----:R-:W-:-:S13]  /*0170*/  ISETP.NE.AND P0, PT, R3, RZ, PT ;  /* 0x000000ff0300720c */ /* 0x001fda0003f05270 */
[----:B------:R-:W-:Y:S05]  /*0180*/  @P0 BRA `(.L_x_2) ;  /* 0x00000000008c0947 */ /* 0x000fea0003800000 */
[----:B------:R-:W-:Y:S01]  /*0190*/  ELECT P0, URZ, PT ;  /* 0x00000000003f782f */ /* 0x000fe20003800000 */
[----:B------:R-:W-:-:S12]  /*01a0*/  BSSY B0, `(.L_x_2) ;  /* 0x0000021000007945 */ /* 0x000fd80003800000 */
[----:B------:R-:W-:Y:S05]  /*01b0*/  @!P0 BRA `(.L_x_3) ;  /* 0x00000000007c8947 */ /* 0x000fea0003800000 */
[----:B------:R-:W0:Y:S01]  /*01c0*/  S2UR UR8, SR_CgaCtaId ;  /* 0x00000000000879c3 */ /* 0x000e220000008800 */
[----:B------:R-:W-:Y:S01]  /*01d0*/  UMOV UR4, 0x400 ;  /* 0x0000040000047882 */ /* 0x000fe20000000000 */
[----:B------:R-:W-:Y:S01]  /*01e0*/  UMOV UR5, 0x1 ;  /* 0x0000000100057882 */ /* 0x000fe20000000000 */
[----:B------:R-:W-:Y:S02]  /*01f0*/  UMOV UR6, 0x10 ;  /* 0x0000001000067882 */ /* 0x000fe40000000000 */
[----:B------:R-:W-:-:S04]  /*0200*/  UIADD3 UR6, -UR6, 0x100000, URZ ;  /* 0x0010000006067890 */ /* 0x000fc8000fffe13f */
[----:B------:R-:W-:Y:S02]  /*0210*/  USHF.L.U32 UR7, UR6, 0xb, URZ ;  /* 0x0000000b06077899 */ /* 0x000fe4000800063f */
[----:B------:R-:W-:Y:S02]  /*0220*/  USHF.L.U32 UR6, UR6, 0x1, URZ ;  /* 0x0000000106067899 */ /* 0x000fe4000800063f */
[----:B0-----:R-:W-:Y:S02]  /*0230*/  ULEA UR8, UR8, UR4, 0x18 ;  /* 0x0000000408087291 */ /* 0x001fe4000f8ec03f */
[----:B------:R-:W-:-:S04]  /*0240*/  UIADD3 UR4, -UR5, 0x100000, URZ ;  /* 0x0010000005047890 */ /* 0x000fc8000fffe13f */
[----:B------:R-:W-:Y:S02]  /*0250*/  USHF.L.U32 UR5, UR4, 0xb, URZ ;  /* 0x0000000b04057899 */ /* 0x000fe4000800063f */
[----:B------:R-:W-:Y:S01]  /*0260*/  USHF.L.U32 UR4, UR4, 0x1, URZ ;  /* 0x0000000104047899 */ /* 0x000fe2000800063f */
[----:B------:R-:W0:Y:S11]  /*0270*/  FENCE.VIEW.ASYNC.S ;  /* 0x00000000000073c6 */ /* 0x000e360000000000 */
[----:B0-----:R0:W1:Y:S01]  /*0280*/  SYNCS.EXCH.64 URZ, [UR8], UR4 ;  /* 0x00000004083f75b2 */ /* 0x0010620008000100 */
[----:B------:R0:W2:Y:S01]  /*0290*/  SYNCS.EXCH.64 URZ, [UR8+0x48], UR6 ;  /* 0x00004806083f75b2 */ /* 0x0000a20008000100 */
[----:B------:R0:W3:Y:S01]  /*02a0*/  SYNCS.EXCH.64 URZ, [UR8+0x8], UR4 ;  /* 0x00000804083f75b2 */ /* 0x0000e20008000100 */
[----:B------:R0:W4:Y:S01]  /*02b0*/  SYNCS.EXCH.64 URZ, [UR8+0x50], UR6 ;  /* 0x00005006083f75b2 */ /* 0x0001220008000100 */
[----:B------:R0:W0:Y:S01]  /*02c0*/  SYNCS.EXCH.64 URZ, [UR8+0x10], UR4 ;  /* 0x00001004083f75b2 */ /* 0x0000220008000100 */
        /* <DEDUP_REMOVED lines=13> */
[----:B------:R-:W-:Y:S01]  /*03a0*/  NOP ;  /* 0x0000000000007918 */ /* 0x000fe20000000000 */
.L_x_3:
[----:B0-----:R-:W-:Y:S05]  /*03b0*/  BSYNC B0 ;  /* 0x0000000000007941 */ /* 0x001fea0003800000 */
.L_x_2:
[----:B------:R-:W0:Y:S01]  /*03c0*/  SHFL.IDX PT, R0, R0, RZ, 0x1f ;  /* 0x00001fff00007589 */ /* 0x000e2200000e0000 */
[----:B------:R-:W5:Y:S01]  /*03d0*/  S2UR UR8, SR_CTAID.X ;  /* 0x00000000000879c3 */ /* 0x000f620000002500 */
[----:B------:R-:W-:Y:S01]  /*03e0*/  IMAD.IADD R6, R18, 0x1, -R7 ;  /* 0x0000000112067824 */ /* 0x000fe200078e0a07 */
[----:B------:R-:W-:Y:S01]  /*03f0*/  SHF.R.S32.HI R10, RZ, 0x1f, R3 ;  /* 0x0000001fff0a7819 */ /* 0x000fe20000011403 */
[----:B------:R-:W1:Y:S01]  /*0400*/  S2R R4, SR_CTAID.Y ;  /* 0x0000000000047919 */ /* 0x000e620000002600 */
[----:B------:R-:W-:Y:S01]  /*0410*/  ELECT P0, URZ, PT ;  /* 0x00000000003f782f */ /* 0x000fe20003800000 */
[----:B------:R-:W-:Y:S01]  /*0420*/  NOP ;  /* 0x0000000000007918 */ /* 0x000fe20000000000 */
[----:B------:R-:W-:Y:S01]  /*0430*/  SHF.R.S32.HI R7, RZ, 0x1f, R6 ;  /* 0x0000001fff077819 */ /* 0x000fe20000011406 */
[----:B------:R-:W-:Y:S01]  /*0440*/  ULDC UR4, c[0x0][0x150] ;  /* 0x0000540000047ab9 */ /* 0x000fe20000000800 */
[----:B------:R-:W-:Y:S01]  /*0450*/  LEA.HI R10, R10, R3, RZ, 0x2 ;  /* 0x000000030a0a7211 */ /* 0x000fe200078f10ff */
[----:B------:R-:W2:Y:S01]  /*0460*/  LDC R9, c[0x0][0x144] ;  /* 0x00005100ff097b82 */ /* 0x000ea20000000800 */
[----:B------:R-:W-:Y:S01]  /*0470*/  LEA.HI R7, R7, R6, RZ, 0x3 ;  /* 0x0000000607077211 */ /* 0x000fe200078f18ff */
[----:B------:R-:W-:Y:S01]  /*0480*/  NOP ;  /* 0x0000000000007918 */ /* 0x000fe20000000000 */
[----:B------:R-:W-:Y:S01]  /*0490*/  LOP3.LUT R10, R10, 0x3ffffffc, RZ, 0xc0, !PT ;  /* 0x3ffffffc0a0a7812 */ /* 0x000fe200078ec0ff */
[----:B------:R-:W-:Y:S01]  /*04a0*/  IMAD.MOV.U32 R22, RZ, RZ, 0x1 ;  /* 0x00000001ff167424 */ /* 0x000fe200078e00ff */
[----:B------:R-:W-:-:S02]  /*04b0*/  SHF.R.S32.HI R8, RZ, 0x3, R7 ;  /* 0x00000003ff087819 */ /* 0x000fc40000011407 */
[----:B------:R-:W-:Y:S01]  /*04c0*/  SHF.R.S32.HI R7, RZ, 0x1f, R7 ;  /* 0x0000001fff077819 */ /* 0x000fe20000011407 */
[----:B------:R-:W-:Y:S01]  /*04d0*/  IMAD.IADD R10, R3, 0x1, -R10 ;  /* 0x00000001030a7824 */ /* 0x000fe200078e0a0a */
[----:B------:R-:W3:Y:S01]  /*04e0*/  LDC R12, c[0x0][0x140] ;  /* 0x00005000ff0c7b82 */ /* 0x000ee20000000800 */
[----:B------:R-:W-:Y:S02]  /*04f0*/  ISETP.NE.AND P3, PT, R5, RZ, PT ;  /* 0x000000ff0500720c */ /* 0x000fe40003f65270 */
[----:B------:R-:W-:Y:S02]  /*0500*/  LEA.HI R7, R7, R8, RZ, 0x2 ;  /* 0x0000000807077211 */ /* 0x000fe400078f10ff */
[----:B0-----:R-:W-:Y:S02]  /*0510*/  ISETP.NE.OR P0, PT, R0, RZ, !P0 ;  /* 0x000000ff0000720c */ /* 0x001fe40004705670 */
[----:B------:R-:W-:Y:S02]  /*0520*/  LOP3.LUT R7, R7, 0xfffffffc, RZ, 0xc0, !PT ;  /* 0xfffffffc07077812 */ /* 0x000fe400078ec0ff */
[----:B-----5:R-:W-:-:S03]  /*0530*/  I2FP.F32.U32 R0, UR8 ;  /* 0x0000000800007c45 */ /* 0x020fc60008201000 */
[----:B------:R-:W-:Y:S02]  /*0540*/  IMAD.IADD R7, R8, 0x1, -R7 ;  /* 0x0000000108077824 */ /* 0x000fe400078e0a07 */
[----:B------:R-:W-:Y:S01]  /*0550*/  FMUL R0, R0, UR4 ;  /* 0x0000000400007c20 */ /* 0x000fe20008400000 */
[----:B------:R-:W-:Y:S01]  /*0560*/  ULDC UR4, c[0x0][0x154] ;  /* 0x0000550000047ab9 */ /* 0x000fe20000000800 */
[----:B------:R-:W-:Y:S01]  /*0570*/  IMAD R7, R10, 0x4, R7 ;  /* 0x000000040a077824 */ /* 0x000fe200078e0207 */
[----:B-1----:R-:W-:Y:S01]  /*0580*/  I2FP.F32.U32 R8, R4 ;  /* 0x0000000400087245 */ /* 0x002fe20000201000 */
[----:B------:R-:W-:Y:S01]  /*0590*/  VOTEU.ALL UP0, P0 ;  /* 0x00000000003f7886 */ /* 0x000fe20000000000 */
[----:B------:R-:W-:Y:S01]  /*05a0*/  VOTEU.ALL UP1, P0 ;  /* 0x00000000003f7886 */ /* 0x000fe20000020000 */
[----:B------:R-:W0:Y:S01]  /*05b0*/  F2I.U32.TRUNC.NTZ R0, R0 ;  /* 0x0000000000007305 */ /* 0x000e22000020f000 */
[C---:B------:R-:W-:Y:S02]  /*05c0*/  IMAD.SHL.U32 R152, R7.reuse, 0x4, RZ ;  /* 0x0000000407987824 */ /* 0x040fe400078e00ff */
[----:B------:R-:W-:Y:S01]  /*05d0*/  FMUL R10, R8, UR4 ;  /* 0x00000004080a7c20 */ /* 0x000fe20008400000 */
[----:B------:R-:W1:Y:S01]  /*05e0*/  @!UP0 S2UR UR7, SR_CgaCtaId ;  /* 0x00000000000789c3 */ /* 0x000e620000008800 */
[----:B------:R-:W-:Y:S01]  /*05f0*/  UMOV UR4, 0x20 ;  /* 0x0000002000047882 */ /* 0x000fe20000000000 */
[----:B------:R-:W-:Y:S01]  /*0600*/  @!UP0 UMOV UR6, 0x400 ;  /* 0x0000040000068882 */ /* 0x000fe20000000000 */
[----:B------:R-:W-:Y:S01]  /*0610*/  LOP3.LUT R152, R7, 0xc, R152, 0x78, !PT ;  /* 0x0000000c07987812 */ /* 0x000fe200078e7898 */
[----:B------:R-:W-:-:S04]  /*0620*/  @!UP0 UIADD3 UR4, -UR4, 0x100000, URZ ;  /* 0x0010000004048890 */ /* 0x000fc8000fffe13f */
[----:B------:R-:W-:Y:S02]  /*0630*/  @!UP0 USHF.L.U32 UR5, UR4, 0xb, URZ ;  /* 0x0000000b04058899 */ /* 0x000fe4000800063f */
[----:B------:R-:W-:Y:S01]  /*0640*/  @!UP0 USHF.L.U32 UR4, UR4, 0x1, URZ ;  /* 0x0000000104048899 */ /* 0x000fe2000800063f */
[----:B------:R-:W5:Y:S01]  /*0650*/  F2I.U32.TRUNC.NTZ R10, R10 ;  /* 0x0000000a000a7305 */ /* 0x000f62000020f000 */
[----:B---3--:R-:W-:Y:S02]  /*0660*/  ISETP.EQ.U32.AND P2, PT, R12, 0x1, PT ;  /* 0x000000010c00780c */ /* 0x008fe40003f42070 */
[----:B------:R-:W-:Y:S01]  /*0670*/  SHF.R.S32.HI R3, RZ, 0x1f, R152 ;  /* 0x0000001fff037819 */ /* 0x000fe20000011498 */
[----:B------:R-:W3:Y:S01]  /*0680*/  LDC R7, c[0x0][0x148] ;  /* 0x00005200ff077b82 */ /* 0x000ee20000000800 */
[----:B0-----:R-:W-:Y:S02]  /*0690*/  IMAD.MOV R14, RZ, RZ, -R0 ;  /* 0x000000ffff0e7224 */ /* 0x001fe400078e0a00 */
[----:B------:R-:W-:-:S02]  /*06a0*/  LEA.HI R8, R3, R152, RZ, 0x3 ;  /* 0x0000009803087211 */ /* 0x000fc400078f18ff */
[----:B--2---:R-:W-:Y:S02]  /*06b0*/  IMAD R3, R9, R14, UR8 ;  /* 0x0000000809037e24 */ /* 0x004fe4000f8e020e */
[----:B------:R-:W-:Y:S02]  /*06c0*/  LOP3.LUT R11, R8, 0xfffffff8, RZ, 0xc0, !PT ;  /* 0xfffffff8080b7812 */ /* 0x000fe400078ec0ff */
[----:B------:R-:W-:Y:S01]  /*06d0*/  SHF.R.S32.HI R9, RZ, 0x1f, R2 ;  /* 0x0000001fff097819 */ /* 0x000fe20000011402 */
[----:B-----5:R-:W-:Y:S02]  /*06e0*/  IMAD.MOV R24, RZ, RZ, -R10 ;  /* 0x000000ffff187224 */ /* 0x020fe400078e0a0a */
[----:B------:R-:W-:Y:S01]  /*06f0*/  IMAD.IADD R0, R152, 0x1, -R11 ;  /* 0x0000000198007824 */ /* 0x000fe200078e0a0b */
[----:B------:R-:W-:Y:S01]  /*0700*/  LEA.HI R9, R9, R2, RZ, 0x2 ;  /* 0x0000000209097211 */ /* 0x000fe200078f10ff */
[----:B-1----:R-:W-:Y:S01]  /*0710*/  @!UP0 ULEA UR6, UR7, UR6, 0x18 ;  /* 0x0000000607068291 */ /* 0x002fe2000f8ec03f */
[----:B------:R-:W-:-:S02]  /*0720*/  VOTEU.ALL UP0, P0 ;  /* 0x00000000003f7886 */ /* 0x000fc40000000000 */
[----:B------:R-:W-:Y:S02]  /*0730*/  LOP3.LUT R9, R9, 0xfffffffc, RZ, 0xc0, !PT ;  /* 0xfffffffc09097812 */ /* 0x000fe400078ec0ff */
[----:B------:R-:W-:Y:S02]  /*0740*/  ISETP.NE.AND P4, PT, R0, R3, PT ;  /* 0x000000030000720c */ /* 0x000fe40003f85270 */
[----:B------:R-:W-:Y:S01]  /*0750*/  LOP3.LUT P0, RZ, R6, 0x7, RZ, 0xc0, !PT ;  /* 0x0000000706ff7812 */ /* 0x000fe2000780c0ff */
[----:B------:R-:W-:Y:S01]  /*0760*/  IMAD.IADD R0, R2, 0x1, -R9 ;  /* 0x0000000102007824 */ /* 0x000fe200078e0a09 */
[----:B------:R-:W-:Y:S01]  /*0770*/  IADD3 R6, R5, -0x1, RZ ;  /* 0xffffffff05067810 */ /* 0x000fe20007ffe0ff */
[----:B---3--:R-:W-:Y:S01]  /*0780*/  IMAD R9, R7, R24, R4 ;  /* 0x0000001807097224 */ /* 0x008fe200078e0204 */
[----:B------:R-:W-:Y:S01]  /*0790*/  ISETP.LT.U32.AND P0, PT, R152, 0x8, !P0 ;  /* 0x000000089800780c */ /* 0x000fe20004701070 */
[----:B------:R-:W0:Y:S02]  /*07a0*/  FENCE.VIEW.ASYNC.S ;  /* 0x00000000000073c6 */ /* 0x000e240000000000 */
[----:B0-----:R0:W1:Y:S01]  /*07b0*/  @!UP0 SYNCS.EXCH.64 URZ, [UR6+0xa0], UR4 ;  /* 0x0000a004063f85b2 */ /* 0x0010620008000100 */
[----:B------:R-:W-:-:S02]  /*07c0*/  ISETP.NE.AND P1, PT, R0, 0x3, PT ;  /* 0x000000030000780c */ /* 0x000fc40003f25270 */
[----:B------:R-:W-:Y:S02]  /*07d0*/  ISETP.GE.U32.AND P6, PT, R6, 0x2, PT ;  /* 0x000000020600780c */ /* 0x000fe40003fc6070 */
[----:B------:R-:W-:Y:S02]  /*07e0*/  ISETP.EQ.OR P1, PT, R0, RZ, !P1 ;  /* 0x000000ff0000720c */ /* 0x000fe40004f22670 */
[----:B------:R-:W-:Y:S02]  /*07f0*/  @P4 SHF.R.S32.HI R8, RZ, 0x3, R8 ;  /* 0x00000003ff084819 */ /* 0x000fe40000011408 */
[----:B------:R-:W-:Y:S02]  /*0800*/  ISETP.EQ.AND P1, PT, R5, RZ, P1 ;  /* 0x000000ff0500720c */ /* 0x000fe40000f22270 */
[----:B------:R-:W-:Y:S02]  /*0810*/  @P4 ISETP.NE.AND P5, PT, R8, R9, PT ;  /* 0x000000090800420c */ /* 0x000fe40003fa5270 */
[----:B------:R-:W-:-:S02]  /*0820*/  SEL R9, RZ, 0x1, !P0 ;  /* 0x00000001ff097807 */ /* 0x000fc40004000000 */
[----:B------:R-:W-:Y:S01]  /*0830*/  @P4 SEL R22, RZ, 0x1, P5 ;  /* 0x00000001ff164807 */ /* 0x000fe20002800000 */
[----:B------:R0:W2:Y:S01]  /*0840*/  @!UP1 SYNCS.EXCH.64 URZ, [UR6+0xa8], UR4 ;  /* 0x0000a804063f95b2 */ /* 0x0000a20008000100 */
[----:B------:R-:W-:Y:S01]  /*0850*/  SEL R19, RZ, 0x1, !P1 ;  /* 0x00000001ff137807 */ /* 0x000fe20004800000 */
[----:B------:R-:W-:Y:S01]  /*0860*/  NOP ;  /* 0x0000000000007918 */ /* 0x000fe20000000000 */
[----:B------:R-:W-:Y:S02]  /*0870*/  LOP3.LUT R22, R22, R9, RZ, 0xc0, !PT ;  /* 0x0000000916167212 */ /* 0x000fe400078ec0ff */
[----:B------:R-:W-:Y:S01]  /*0880*/  SEL R19, R19, 0x2, P6 ;  /* 0x0000000213137807 */ /* 0x000fe20003000000 */
[----:B0-----:R-:W-:Y:S06]  /*0890*/  @!P2 BRA `(.L_x_4) ;  /* 0x000000000008a947 */ /* 0x001fec0003800000 */
[----:B-12-4-:R-:W-:Y:S01]  /*08a0*/  UCGABAR_ARV ;  /* 0x00000000000079c7 */ /* 0x016fe20008000000 */
[----:B------:R-:W-:Y:S05]  /*08b0*/  BRA `(.L_x_5) ;  /* 0x0000000000047947 */ /* 0x000fea0003800000 */
.L_x_4:
[----:B-12-4-:R-:W-:Y:S01]  /*08c0*/  NOP ;  /* 0x0000000000007918 */ /* 0x016fe20000000000 */
.L_x_5:
[----:B------:R-:W0:Y:S01]  /*08d0*/  LDC R2, c[0x0][0x65c] ;  /* 0x00019700ff027b82 */ /* 0x000e220000000800 */
[----:B------:R-:W-:Y:S02]  /*08e0*/  IMAD.U32 R8, RZ, RZ, UR8 ;  /* 0x00000008ff087e24 */ /* 0x000fe4000f8e00ff */
[----:B------:R-:W-:Y:S01]  /*08f0*/  IMAD.MOV.U32 R9, RZ, RZ, RZ ;  /* 0x000000ffff097224 */ /* 0x000fe200078e00ff */
[----:B0-----:R-:W-:-:S04]  /*0900*/  ISETP.NE.AND P1, PT, R2, 0x1, PT ;  /* 0x000000010200780c */ /* 0x001fc80003f25270 */
[----:B------:R-:W-:-:S09]  /*0910*/  P2R R5, PR, RZ, 0x2 ;  /* 0x00000002ff057803 */ /* 0x000fd20000000000 */
[----:B------:R-:W0:Y:S01]  /*0920*/  @P1 LDC R17, c[0x0][0x10] ;  /* 0x00000400ff111b82 */ /* 0x000e220000000800 */
[----:B------:R-:W-:Y:S02]  /*0930*/  @P1 IMAD.MOV.U32 R5, RZ, RZ, RZ ;  /* 0x000000ffff051224 */ /* 0x000fe400078e00ff */
[----:B------:R-:W-:-:S05]  /*0940*/  @P1 IMAD.MOV.U32 R13, RZ, RZ, RZ ;  /* 0x000000ffff0d1224 */ /* 0x000fca00078e00ff */
[----:B------:R-:W1:Y:S01]  /*0950*/  @!P1 LDC R11, c[0x0][0xc] ;  /* 0x00000300ff0b9b82 */ /* 0x000e620000000800 */
[----:B0-----:R-:W-:-:S04]  /*0960*/  @P1 IMAD.WIDE.U32 R16, R17, UR8, R4 ;  /* 0x0000000811101c25 */ /* 0x001fc8000f8e0004 */
[----:B------:R-:W-:Y:S02]  /*0970*/  @P1 IMAD.IADD R17, R17, 0x1, R13 ;  /* 0x0000000111111824 */ /* 0x000fe400078e020d */
[----:B-1----:R-:W-:-:S04]  /*0980*/  @!P1 IMAD.WIDE.U32 R8, R4, R11, R8 ;  /* 0x0000000b04089225 */ /* 0x002fc800078e0008 */
[----:B------:R-:W-:Y:S02]  /*0990*/  @!P1 IMAD.MOV.U32 R16, RZ, RZ, R8 ;  /* 0x000000ffff109224 */ /* 0x000fe400078e0008 */
[----:B------:R-:W-:Y:S01]  /*09a0*/  @!P1 IMAD.MOV.U32 R17, RZ, RZ, R9 ;  /* 0x000000ffff119224 */ /* 0x000fe200078e0009 */
[----:B------:R-:W-:Y:S06]  /*09b0*/  @!P2 BRA `(.L_x_6) ;  /* 0x00000000000ca947 */ /* 0x000fec0003800000 */
[----:B------:R-:W-:Y:S01]  /*09c0*/  UCGABAR_WAIT ;  /* 0x0000000000007dc7 */ /* 0x000fe20008000000 */
[----:B------:R-:W-:Y:S01]  /*09d0*/  CCTL.IVALL ;  /* 0x00000000ff00798f */ /* 0x000fe20002000000 */
[----:B------:R-:W-:Y:S05]  /*09e0*/  BRA `(.L_x_7) ;  /* 0x0000000000047947 */ /* 0x000fea0003800000 */
.L_x_6:
[----:B------:R-:W-:Y:S06]  /*09f0*/  BAR.SYNC.DEFER_BLOCKING 0x0 ;  /* 0x0000000000007b1d */ /* 0x000fec0000010000 */
.L_x_7:
[----:B------:R-:W-:Y:S05]  /*0a00*/  @!P3 BRA `(.L_x_8) ;  /* 0x000000a000c4b947 */ /* 0x000fea0003800000 */
[----:B------:R-:W-:-:S13]  /*0a10*/  ISETP.GT.U32.AND P0, PT, R6, 0x1, PT ;  /* 0x000000010600780c */ /* 0x000fda0003f04070 */
[----:B------:R-:W-:Y:S05]  /*0a20*/  @P0 EXIT ;  /* 0x000000000000094d */ /* 0x000fea0003800000 */
[----:B------:R-:W-:Y:S01]  /*0a30*/  ULDC.64 UR4, c[0x0][0x650] ;  /* 0x0001940000047ab9 */ /* 0x000fe20000000a00 */
[----:B------:R-:W-:Y:S01]  /*0a40*/  PRMT R0, RZ, 0x7610, R0 ;  /* 0x00007610ff007816 */ /* 0x000fe20000000000 */
[----:B------:R-:W-:Y:S01]  /*0a50*/  IMAD.MOV.U32 R153, RZ, RZ, -0x1 ;  /* 0xffffffffff997424 */ /* 0x000fe200078e00ff */
[----:B------:R-:W-:Y:S01]  /*0a60*/  ISETP.GE.U32.AND P0, PT, R16, UR4, PT ;  /* 0x0000000410007c0c */ /* 0x000fe2000bf06070 */
[----:B------:R-:W-:Y:S01]  /*0a70*/  IMAD.MOV.U32 R154, RZ, RZ, -0x1 ;  /* 0xffffffffff9a7424 */ /* 0x000fe200078e00ff */
[----:B------:R-:W-:Y:S02]  /*0a80*/  MOV R23, 0xffffffff ;  /* 0xffffffff00177802 */ /* 0x000fe40000000f00 */
[----:B------:R-:W-:-:S13]  /*0a90*/  ISETP.GE.U32.AND.EX P0, PT, R17, UR5, PT, P0 ;  /* 0x0000000511007c0c */ /* 0x000fda000bf06100 */
[----:B------:R-:W-:Y:S05]  /*0aa0*/  @P0 BRA `(.L_x_9) ;  /* 0x00000004002c0947 */ /* 0x000fea0003800000 */
[----:B------:R-:W0:Y:S01]  /*0ab0*/  LDC.64 R20, c[0x0][0x628] ;  /* 0x00018a00ff147b82 */ /* 0x000e220000000a00 */
[----:B------:R-:W-:Y:S02]  /*0ac0*/  IMAD.MOV.U32 R8, RZ, RZ, R16 ;  /* 0x000000ffff087224 */ /* 0x000fe400078e0010 */
[----:B------:R-:W-:-:S05]  /*0ad0*/  IMAD.MOV.U32 R9, RZ, RZ, R17 ;  /* 0x000000ffff097224 */ /* 0x000fca00078e0011 */
[----:B------:R-:W1:Y:S08]  /*0ae0*/  LDC R0, c[0x0][0x630] ;  /* 0x00018c00ff007b82 */ /* 0x000e700000000800 */
[----:B------:R-:W2:Y:S01]  /*0af0*/  LDC.64 R26, c[0x0][0x620] ;  /* 0x00018800ff1a7b82 */ /* 0x000ea20000000a00 */
[----:B0-----:R-:W-:-:S04]  /*0b00*/  ISETP.NE.U32.AND P0, PT, R20, RZ, PT ;  /* 0x000000ff1400720c */ /* 0x001fc80003f05070 */
[----:B------:R-:W-:-:S13]  /*0b10*/  ISETP.NE.AND.EX P0, PT, R21, RZ, PT, P0 ;  /* 0x000000ff1500720c */ /* 0x000fda0003f05300 */
[----:B-12---:R-:W-:Y:S05]  /*0b20*/  @!P0 BRA `(.L_x_10) ;  /* 0x0000000000288947 */ /* 0x006fea0003800000 */
[----:B------:R-:W0:Y:S02]  /*0b30*/  LDC R13, c[0x0][0x634] ;  /* 0x00018d00ff0d7b82 */ /* 0x000e240000000800 */
[----:B0-----:R-:W-:-:S05]  /*0b40*/  IADD3 R13, P0, R16, R13, RZ ;  /* 0x0000000d100d7210 */ /* 0x001fca0007f1e0ff */
[----:B------:R-:W-:-:S04]  /*0b50*/  IMAD.X R15, RZ, RZ, R17, P0 ;  /* 0x000000ffff0f7224 */ /* 0x000fc800000e0611 */
[----:B------:R-:W-:-:S04]  /*0b60*/  IMAD.WIDE.U32 R8, R15, R20, RZ ;  /* 0x000000140f087225 */ /* 0x000fc800078e00ff */
[----:B------:R-:W-:-:S04]  /*0b70*/  IMAD.WIDE.U32 R10, P0, R13, R21, R8 ;  /* 0x000000150d0a7225 */ /* 0x000fc80007800008 */
[----:B------:R-:W-:-:S04]  /*0b80*/  IMAD.WIDE.U32 R8, R13, R20, RZ ;  /* 0x000000140d087225 */ /* 0x000fc800078e00ff */
[----:B------:R-:W-:Y:S01]  /*0b90*/  IMAD.X R13, RZ, RZ, RZ, P0 ;  /* 0x000000ffff0d7224 */ /* 0x000fe200000e06ff */
[----:B------:R-:W-:Y:S01]  /*0ba0*/  IADD3 RZ, P0, R9, R10, RZ ;  /* 0x0000000a09ff7210 */ /* 0x000fe20007f1e0ff */
[----:B------:R-:W-:-:S04]  /*0bb0*/  IMAD.MOV.U32 R12, RZ, RZ, R11 ;  /* 0x000000ffff0c7224 */ /* 0x000fc800078e000b */
[----:B------:R-:W-:-:S08]  /*0bc0*/  IMAD.WIDE.U32.X R8, R15, R21, R12, P0 ;  /* 0x000000150f087225 */ /* 0x000fd000000e040c */
.L_x_10:
[----:B------:R-:W0:Y:S01]  /*0bd0*/  LDC.64 R20, c[0x0][0x640] ;  /* 0x00019000ff147b82 */ /* 0x000e220000000a00 */
[--C-:B------:R-:W-:Y:S01]  /*0be0*/  SHF.R.U64 R28, R8, R0, R9.reuse ;  /* 0x00000000081c7219 */ /* 0x100fe20000001209 */
[----:B------:R-:W-:Y:S01]  /*0bf0*/  IMAD R30, R7, R24, R4 ;  /* 0x00000018071e7224 */ /* 0x000fe200078e0204 */
[----:B------:R-:W-:Y:S01]  /*0c00*/  SHF.R.U32.HI R0, RZ, R0, R9 ;  /* 0x00000000ff007219 */ /* 0x000fe20000011609 */
[----:B------:R-:W-:Y:S01]  /*0c10*/  IMAD.MOV.U32 R23, RZ, RZ, 0x1 ;  /* 0x00000001ff177424 */ /* 0x000fe200078e00ff */
[----:B------:R-:W-:-:S03]  /*0c20*/  IADD3 R5, P0, RZ, -R28, RZ ;  /* 0x8000001cff057210 */ /* 0x000fc60007f1e0ff */
[----:B------:R-:W1:Y:S02]  /*0c30*/  LDC R6, c[0x0][0x618] ;  /* 0x00018600ff067b82 */ /* 0x000e640000000800 */
[----:B------:R-:W-:-:S04]  /*0c40*/  IMAD.X R9, RZ, RZ, ~R0, P0 ;  /* 0x000000ffff097224 */ /* 0x000fc800000e0e00 */
[-C--:B------:R-:W-:Y:S02]  /*0c50*/  IMAD R0, R9, R26.reuse, RZ ;  /* 0x0000001a09007224 */ /* 0x080fe400078e02ff */
[----:B------:R-:W2:Y:S01]  /*0c60*/  LDC R11, c[0x0][0x608] ;  /* 0x00018200ff0b7b82 */ /* 0x000ea20000000800 */
[----:B------:R-:W-:-:S04]  /*0c70*/  IMAD.WIDE.U32 R8, R5, R26, R16 ;  /* 0x0000001a05087225 */ /* 0x000fc800078e0010 */
[----:B------:R-:W-:-:S03]  /*0c80*/  IMAD R5, R5, R27, R0 ;  /* 0x0000001b05057224 */ /* 0x000fc600078e0200 */
[----:B------:R-:W3:Y:S01]  /*0c90*/  LDC R12, c[0x0][0x658] ;  /* 0x00019600ff0c7b82 */ /* 0x000ee20000000800 */
[----:B0-----:R-:W-:Y:S01]  /*0ca0*/  ISETP.NE.U32.AND P0, PT, R20, RZ, PT ;  /* 0x000000ff1400720c */ /* 0x001fe20003f05070 */
[----:B------:R-:W-:Y:S02]  /*0cb0*/  IMAD.IADD R5, R9, 0x1, R5 ;  /* 0x0000000109057824 */ /* 0x000fe400078e0205 */
[----:B------:R-:W-:Y:S01]  /*0cc0*/  IMAD.MOV.U32 R9, RZ, RZ, -0x1 ;  /* 0xffffffffff097424 */ /* 0x000fe200078e00ff */
[----:B------:R-:W-:-:S03]  /*0cd0*/  ISETP.NE.AND.EX P0, PT, R21, RZ, PT, P0 ;  /* 0x000000ff1500720c */ /* 0x000fc60003f05300 */
[----:B------:R-:W0:Y:S01]  /*0ce0*/  LDC R15, c[0x0][0x600] ;  /* 0x00018000ff0f7b82 */ /* 0x000e220000000800 */
[-CC-:B-1----:R-:W-:Y:S02]  /*0cf0*/  SHF.R.U64 R13, R8, R6.reuse, R5.reuse ;  /* 0x00000006080d7219 */ /* 0x182fe40000001205 */
[----:B------:R-:W-:-:S05]  /*0d00*/  SHF.R.U32.HI R0, RZ, R6, R5 ;  /* 0x00000006ff007219 */ /* 0x000fca0000011605 */
[----:B------:R-:W1:Y:S01]  /*0d10*/  LDC R14, c[0x0][0x648] ;  /* 0x00019200ff0e7b82 */ /* 0x000e620000000800 */
[-CC-:B--2---:R-:W-:Y:S02]  /*0d20*/  SHF.R.U64 R27, R13, R11.reuse, R0.reuse ;  /* 0x0000000b0d1b7219 */ /* 0x184fe40000001200 */
[----:B------:R-:W-:-:S05]  /*0d30*/  SHF.R.U32.HI R5, RZ, R11, R0 ;  /* 0x0000000bff057219 */ /* 0x000fca0000011600 */
[----:B------:R-:W2:Y:S01]  /*0d40*/  LDC R26, c[0x0][0x638] ;  /* 0x00018e00ff1a7b82 */ /* 0x000ea20000000800 */
[-C--:B---3--:R-:W-:Y:S02]  /*0d50*/  SHF.L.U32 R0, R9, R12.reuse, RZ ;  /* 0x0000000c09007219 */ /* 0x088fe400000006ff */
[-CC-:B------:R-:W-:Y:S02]  /*0d60*/  SHF.R.U64 R24, R27, R12.reuse, R5.reuse ;  /* 0x0000000c1b187219 */ /* 0x180fe40000001205 */
[----:B------:R-:W-:Y:S02]  /*0d70*/  SHF.R.U32.HI R5, RZ, R12, R5 ;  /* 0x0000000cff057219 */ /* 0x000fe40000011605 */
[----:B------:R-:W-:Y:S01]  /*0d80*/  LOP3.LUT R10, RZ, R0, RZ, 0x33, !PT ;  /* 0x00000000ff0a7212 */ /* 0x000fe200078e33ff */
[----:B------:R-:W3:Y:S01]  /*0d90*/  LDC R25, c[0x0][0x610] ;  /* 0x00018400ff197b82 */ /* 0x000ee20000000800 */
[----:B------:R-:W-:Y:S01]  /*0da0*/  MOV R4, R24 ;  /* 0x0000001800047202 */ /* 0x000fe20000000f00 */
[----:B------:R-:W-:Y:S06]  /*0db0*/  @!P0 BRA `(.L_x_11) ;  /* 0x0000000000288947 */ /* 0x000fec0003800000 */
[----:B------:R-:W4:Y:S02]  /*0dc0*/  LDC R9, c[0x0][0x64c] ;  /* 0x00019300ff097b82 */ /* 0x000f240000000800 */
[----:B----4-:R-:W-:-:S05]  /*0dd0*/  IADD3 R9, P0, R24, R9, RZ ;  /* 0x0000000918097210 */ /* 0x010fca0007f1e0ff */
        /* <DEDUP_REMOVED lines=8> */
.L_x_11:
[----:B-1----:R-:W-:Y:S01]  /*0e60*/  SHF.R.U64 R4, R4, R14, R5 ;  /* 0x0000000e04047219 */ /* 0x002fe20000001205 */
[----:B0-----:R-:W-:Y:S01]  /*0e70*/  VIADD R6, R15, 0xffffffff ;  /* 0xffffffff0f067836 */ /* 0x001fe20000000000 */
[----:B------:R-:W-:Y:S01]  /*0e80*/  SHF.L.U32 R0, R23, R12, RZ ;  /* 0x0000000c17007219 */ /* 0x000fe200000006ff */
[----:B------:R-:W-:Y:S01]  /*0e90*/  IMAD.MOV.U32 R23, RZ, RZ, R28 ;  /* 0x000000ffff177224 */ /* 0x000fe200078e001c */
[----:B------:R-:W-:Y:S01]  /*0ea0*/  LOP3.LUT R5, R27, R10, RZ, 0xc0, !PT ;  /* 0x0000000a1b057212 */ /* 0x000fe200078ec0ff */
[----:B------:R-:W-:Y:S01]  /*0eb0*/  IMAD.MOV R7, RZ, RZ, -R4 ;  /* 0x000000ffff077224 */ /* 0x000fe200078e0a04 */
[----:B------:R-:W-:Y:S02]  /*0ec0*/  SEL R3, R3, R30, !P1 ;  /* 0x0000001e03037207 */ /* 0x000fe40004800000 */
[----:B------:R-:W-:Y:S01]  /*0ed0*/  LOP3.LUT R6, R13, R6, RZ, 0xc0, !PT ;  /* 0x000000060d067212 */ /* 0x000fe200078ec0ff */
[----:B------:R-:W-:Y:S02]  /*0ee0*/  IMAD R4, R0, R4, R5 ;  /* 0x0000000400047224 */ /* 0x000fe400078e0205 */
[----:B--2---:R-:W-:-:S02]  /*0ef0*/  IMAD R0, R7, R26, R24 ;  /* 0x0000001a07007224 */ /* 0x004fc400078e0218 */
[----:B---3--:R-:W-:Y:S02]  /*0f00*/  IMAD R3, R4, R25, R3 ;  /* 0x0000001904037224 */ /* 0x008fe400078e0203 */
[----:B------:R-:W-:Y:S02]  /*0f10*/  IMAD.MOV.U32 R5, RZ, RZ, 0x1 ;  /* 0x00000001ff057424 */ /* 0x000fe400078e00ff */
[----:B------:R-:W-:-:S03]  /*0f20*/  IMAD R4, R0, R15, R6 ;  /* 0x0000000f00047224 */ /* 0x000fc600078e0206 */
[----:B------:R-:W-:Y:S02]  /*0f30*/  PRMT R0, R5, 0x7610, R0 ;  /* 0x0000761005007816 */ /* 0x000fe40000000000 */
[----:B------:R-:W-:Y:S02]  /*0f40*/  SEL R154, R4, R3, !P1 ;  /* 0x00000003049a7207 */ /* 0x000fe40004800000 */
[----:B------:R-:W-:-:S07]  /*0f50*/  SEL R153, R3, R4, !P1 ;  /* 0x0000000403997207 */ /* 0x000fce0004800000 */
.L_x_9:
[----:B------:R-:W-:-:S08]  /*0f60*/  NOP ;  /* 0x0000000000007918 */ /* 0x000fd00000000000 */
[----:B------:R-:W0:Y:S02]  /*0f70*/  USETMAXREG.TRY_ALLOC.CTAPOOL UP0, 0xe8 ;  /* 0x000000e8000079c8 */ /* 0x000e240008000600 */
[----:B0-----:R-:W-:-:S13]  /*0f80*/  PLOP3.LUT P0, PT, PT, PT, UP0, 0x80, 0x0 ;  /* 0x000000000000781c */ /* 0x001fda0003f0f008 */
[----:B------:R-:W-:Y:S05]  /*0f90*/  @!P0 BRA `(.L_x_9) ;  /* 0xfffffffc00f08947 */ /* 0x000fea000383ffff */
[----:B------:R-:W-:Y:S01]  /*0fa0*/  ULDC.64 UR4, c[0x0][0x598] ;  /* 0x0001660000047ab9 */ /* 0x000fe20000000a00 */
[----:B------:R-:W-:Y:S01]  /*0fb0*/  ULDC.64 UR36, c[0x0][0x208] ;  /* 0x0000820000247ab9 */ /* 0x000fe20000000a00 */
[----:B------:R-:W-:-:S04]  /*0fc0*/  ISETP.NE.U32.AND P0, PT, RZ, UR4, PT ;  /* 0x00000004ff007c0c */ /* 0x000fc8000bf05070 */
[----:B------:R-:W-:-:S13]  /*0fd0*/  ISETP.NE.AND.EX P0, PT, RZ, UR5, PT, P0 ;  /* 0x00000005ff007c0c */ /* 0x000fda000bf05300 */
[----:B------:R-:W-:Y:S05]  /*0fe0*/  @!P0 BRA `(.L_x_12) ;  /* 0x00000000001c8947 */ /* 0x000fea0003800000 */
[----:B------:R-:W0:Y:S02]  /*0ff0*/  LDC.64 R4, c[0x0][0x598] ;  /* 0x00016600ff047b82 */ /* 0x000e240000000a00 */
[----:B0-----:R-:W2:Y:S02]  /*1000*/  LDG.E.64 R4, desc[UR36][R4.64] ;  /* 0x0000002404047981 */ /* 0x001ea4000c1e1b00 */
[----:B--2---:R-:W-:-:S04]  /*1010*/  ISETP.NE.U32.AND P0, PT, R4, RZ, PT ;  /* 0x000000ff0400720c */ /* 0x004fc80003f05070 */
[----:B------:R-:W-:-:S13]  /*1020*/  ISETP.NE.AND.EX P0, PT, R5, RZ, PT, P0 ;  /* 0x000000ff0500720c */ /* 0x000fda0003f05300 */
[----:B------:R-:W-:Y:S05]  /*1030*/  @!P0 BRA `(.L_x_12) ;  /* 0x0000000000088947 */ /* 0x000fea0003800000 */
[----:B------:R0:W5:Y:S01]  /*1040*/  LD.E R155, desc[UR36][R4.64] ;  /* 0x00000024049b7980 */ /* 0x000162000c101900 */
[----:B------:R-:W-:Y:S05]  /*1050*/  BRA `(.L_x_13) ;  /* 0x0000000000247947 */ /* 0x000fea0003800000 */
.L_x_12:
[----:B------:R-:W-:Y:S02]  /*1060*/  ULDC.64 UR4, c[0x0][0x588] ;  /* 0x0001620000047ab9 */ /* 0x000fe40000000a00 */
[----:B------:R-:W-:-:S04]  /*1070*/  ISETP.NE.U32.AND P0, PT, RZ, UR4, PT ;  /* 0x00000004ff007c0c */ /* 0x000fc8000bf05070 */
[----:B------:R-:W-:-:S13]  /*1080*/  ISETP.NE.AND.EX P0, PT, RZ, UR5, PT, P0 ;  /* 0x00000005ff007c0c */ /* 0x000fda000bf05300 */
[----:B------:R-:W-:Y:S05]  /*1090*/  @!P0 BRA `(.L_x_14) ;  /* 0x00000000000c8947 */ /* 0x000fea0003800000 */
[----:B------:R-:W0:Y:S02]  /*10a0*/  LDC.64 R4, c[0x0][0x588] ;  /* 0x00016200ff047b82 */ /* 0x000e240000000a00 */
[----:B0-----:R1:W5:Y:S01]  /*10b0*/  LDG.E R155, desc[UR36][R4.64] ;  /* 0x00000024049b7981 */ /* 0x001362000c1e1900 */
[----:B------:R-:W-:Y:S05]  /*10c0*/  BRA `(.L_x_13) ;  /* 0x0000000000087947 */ /* 0x000fea0003800000 */
.L_x_14:
[----:B------:R-:W-:Y:S02]  /*10d0*/  ULDC UR4, c[0x0][0x580] ;  /* 0x0001600000047ab9 */ /* 0x000fe40000000800 */
[----:B------:R-:W-:-:S07]  /*10e0*/  IMAD.U32 R155, RZ, RZ, UR4 ;  /* 0x00000004ff9b7e24 */ /* 0x000fce000f8e00ff */
.L_x_13:
[----:B------:R-:W-:Y:S02]  /*10f0*/  ULDC.64 UR4, c[0x0][0x5a0] ;  /* 0x0001680000047ab9 */ /* 0x000fe40000000a00 */
[----:B------:R-:W-:-:S04]  /*1100*/  ISETP.NE.U32.AND P0, PT, RZ, UR4, PT ;  /* 0x00000004ff007c0c */ /* 0x000fc8000bf05070 */
[----:B------:R-:W-:-:S13]  /*1110*/  ISETP.NE.AND.EX P0, PT, RZ, UR5, PT, P0 ;  /* 0x00000005ff007c0c */ /* 0x000fda000bf05300 */
[----:B------:R-:W-:Y:S05]  /*1120*/  @!P0 BRA `(.L_x_15) ;  /* 0x00000000001c8947 */ /* 0x000fea0003800000 */
[----:B01----:R-:W0:Y:S02]  /*1130*/  LDC.64 R4, c[0x0][0x5a0] ;  /* 0x00016800ff047b82 */ /* 0x003e240000000a00 */
[----:B0-----:R-:W2:Y:S02]  /*1140*/  LDG.E.64 R4, desc[UR36][R4.64] ;  /* 0x0000002404047981 */ /* 0x001ea4000c1e1b00 */
[----:B--2---:R-:W-:-:S04]  /*1150*/  ISETP.NE.U32.AND P0, PT, R4, RZ, PT ;  /* 0x000000ff0400720c */ /* 0x004fc80003f05070 */
[----:B------:R-:W-:-:S13]  /*1160*/  ISETP.NE.AND.EX P0, PT, R5, RZ, PT, P0 ;  /* 0x000000ff0500720c */ /* 0x000fda0003f05300 */
[----:B------:R-:W-:Y:S05]  /*1170*/  @!P0 BRA `(.L_x_15) ;  /* 0x0000000000088947 */ /* 0x000fea0003800000 */
[----:B------:R0:W5:Y:S01]  /*1180*/  LD.E R156, desc[UR36][R4.64] ;  /* 0x00000024049c7980 */ /* 0x000162000c101900 */
[----:B------:R-:W-:Y:S05]  /*1190*/  BRA `(.L_x_16) ;  /* 0x0000000000247947 */ /* 0x000fea0003800000 */
.L_x_15:
[----:B------:R-:W-:Y:S02]  /*11a0*/  ULDC.64 UR4, c[0x0][0x590] ;  /* 0x0001640000047ab9 */ /* 0x000fe40000000a00 */
[----:B------:R-:W-:-:S04]  /*11b0*/  ISETP.NE.U32.AND P0, PT, RZ, UR4, PT ;  /* 0x00000004ff007c0c */ /* 0x000fc8000bf05070 */
[----:B------:R-:W-:-:S13]  /*11c0*/  ISETP.NE.AND.EX P0, PT, RZ, UR5, PT, P0 ;  /* 0x00000005ff007c0c */ /* 0x000fda000bf05300 */
[----:B------:R-:W-:Y:S05]  /*11d0*/  @!P0 BRA `(.L_x_17) ;  /* 0x00000000000c8947 */ /* 0x000fea0003800000 */
[----:B------:R-:W2:Y:S02]  /*11e0*/  LDC.64 R156, c[0x0][0x590] ;  /* 0x00016400ff9c7b82 */ /* 0x000ea40000000a00 */
[----:B--2---:R2:W5:Y:S01]  /*11f0*/  LDG.E R156, desc[UR36][R156.64] ;  /* 0x000000249c9c7981 */ /* 0x004562000c1e1900 */
[----:B------:R-:W-:Y:S05]  /*1200*/  BRA `(.L_x_16) ;  /* 0x0000000000087947 */ /* 0x000fea0003800000 */
.L_x_17:
[----:B------:R-:W-:Y:S02]  /*1210*/  ULDC UR4, c[0x0][0x584] ;  /* 0x0001610000047ab9 */ /* 0x000fe40000000800 */
[----:B------:R-:W-:-:S07]  /*1220*/  IMAD.U32 R156, RZ, RZ, UR4 ;  /* 0x00000004ff9c7e24 */ /* 0x000fce000f8e00ff */
.L_x_16:
[----:B------:R-:W-:-:S13]  /*1230*/  LOP3.LUT P0, RZ, R0, 0xff, RZ, 0xc0, !PT ;  /* 0x000000ff00ff7812 */ /* 0x000fda000780c0ff */
[----:B------:R-:W-:Y:S05]  /*1240*/  @!P0 EXIT ;  /* 0x000000000000894d */ /* 0x000fea0003800000 */
[----:B------:R-:W-:Y:S01]  /*1250*/  ULDC UR4, c[0x0][0x28c] ;  /* 0x0000a30000047ab9 */ /* 0x000fe20000000800 */
[----:B------:R-:W-:Y:S01]  /*1260*/  LOP3.LUT R166, R19, 0x1, RZ, 0xfc, !PT ;  /* 0x0000000113a67812 */ /* 0x000fe200078efcff */
[----:B------:R-:W-:Y:S01]  /*1270*/  UIADD3 UR4, UR4, 0x1f, URZ ;  /* 0x0000001f04047890 */ /* 0x000fe2000fffe03f */
[----:B------:R-:W-:Y:S01]  /*1280*/  UMOV UR38, URZ ;  /* 0x0000003f00267c82 */ /* 0x000fe20008000000 */
[----:B------:R-:W-:Y:S02]  /*1290*/  UMOV UR39, URZ ;  /* 0x0000003f00277c82 */ /* 0x000fe40008000000 */
[----:B------:R-:W-:-:S04]  /*12a0*/  USHF.R.S32.HI UR5, URZ, 0x1f, UR4 ;  /* 0x0000001f3f057899 */ /* 0x000fc80008011404 */
[----:B------:R-:W-:-:S04]  /*12b0*/  ULEA.HI UR5, UR5, UR4, URZ, 0x5 ;  /* 0x0000000405057291 */ /* 0x000fc8000f8f283f */
[----:B------:R-:W-:-:S12]  /*12c0*/  USHF.R.S32.HI UR40, URZ, 0x5, UR5 ;  /* 0x000000053f287899 */ /* 0x000fd80008011405 */
.L_x_291:
[----:B------:R-:W-:Y:S01]  /*12d0*/  LOP3.LUT R0, R18, 0x80, RZ, 0xc0, !PT ;  /* 0x0000008012007812 */ /* 0x000fe200078ec0ff */
[----:B---3--:R-:W3:Y:S01]  /*12e0*/  S2UR UR7, SR_CgaCtaId ;  /* 0x00000000000779c3 */ /* 0x008ee20000008800 */
[----:B------:R-:W-:Y:S02]  /*12f0*/  UMOV UR6, 0x400 ;  /* 0x0000040000067882 */ /* 0x000fe40000000000 */
[----:B------:R-:W-:-:S06]  /*1300*/  SHF.R.U32.HI R0, RZ, 0x7, R0 ;  /* 0x00000007ff007819 */ /* 0x000fcc0000011600 */
[----:B----4-:R-:W4:Y:S01]  /*1310*/  SHFL.IDX PT, R0, R0, RZ, 0x1f ;  /* 0x00001fff00007589 */ /* 0x010f2200000e0000 */
[----:B---3--:R-:W-:Y:S01]  /*1320*/  ULEA UR6, UR7, UR6, 0x18 ;  /* 0x0000000607067291 */ /* 0x008fe2000f8ec03f */
[----:B----4-:R-:W-:-:S13]  /*1330*/  R2UR UR4, R0 ;  /* 0x00000000000472ca */ /* 0x010fda00000e0000 */
[----:B------:R-:W-:-:S04]  /*1340*/  ULEA.HI UR5, UR4, UR4, URZ, 0x1 ;  /* 0x0000000404057291 */ /* 0x000fc8000f8f083f */
[----:B------:R-:W-:-:S04]  /*1350*/  ULOP3.LUT UR5, UR5, 0xffffe, URZ, 0xc0, !UPT ;  /* 0x000ffffe05057892 */ /* 0x000fc8000f8ec03f */
[----:B------:R-:W-:-:S03]  /*1360*/  UIADD3 UR5, UR4, -UR5, URZ ;  /* 0x8000000504057290 */ /* 0x000fc6000fffe03f */
[----:B------:R-:W-:Y:S01]  /*1370*/  ULDC UR4, c[0x0][0x28c] ;  /* 0x0000a30000047ab9 */ /* 0x000fe20000000800 */
[----:B------:R-:W-:Y:S01]  /*1380*/  ULEA UR5, UR5, UR6, 0xc ;  /* 0x0000000605057291 */ /* 0x000fe2000f8e603f */
[----:B------:R-:W-:-:S03]  /*1390*/  ISETP.LT.AND P0, PT, RZ, UR4, PT ;  /* 0x00000004ff007c0c */ /* 0x000fc6000bf01270 */
[----:B------:R-:W-:-:S04]  /*13a0*/  UIADD3 UR5, UR5, 0x180, URZ ;  /* 0x0000018005057890 */ /* 0x000fc8000fffe03f */
[----:B------:R-:W-:-:S04]  /*13b0*/  USHF.R.U32.HI UR5, URZ, 0x4, UR5 ;  /* 0x000000043f057899 */ /* 0x000fc80008011605 */
[----:B------:R-:W-:Y:S02]  /*13c0*/  ULOP3.LUT UR41, UR5, 0x3fff, URZ, 0xc0, !UPT ;  /* 0x00003fff05297892 */ /* 0x000fe4000f8ec03f */
[----:B-12---:R-:W-:Y:S10]  /*13d0*/  @P0 BRA `(.L_x_18) ;  /* 0x0000000000400947 */ /* 0x006ff40003800000 */
[----:B------:R-:W-:Y:S01]  /*13e0*/  MOV R0, 0x0 ;  /* 0x0000000000007802 */ /* 0x000fe20000000f00 */
[----:B------:R-:W-:Y:S01]  /*13f0*/  ULDC.64 UR4, c[0x4][0x68] ;  /* 0x01001a0000047ab9 */ /* 0x000fe20000000a00 */
[----:B------:R-:W-:Y:S01]  /*1400*/  ULDC.64 UR6, c[0x4][0x8] ;  /* 0x0100020000067ab9 */ /* 0x000fe20000000a00 */
[----:B01----:R-:W-:Y:S01]  /*1410*/  MOV R4, UR4 ;  /* 0x0000000400047c02 */ /* 0x003fe20008000f00 */
[----:B------:R0:W1:Y:S01]  /*1420*/  LDC.64 R14, c[0x4][R0] ;  /* 0x01000000000e7b82 */ /* 0x0000620000000a00 */
[----:B------:R-:W-:Y:S01]  /*1430*/  IMAD.U32 R5, RZ, RZ, UR5 ;  /* 0x00000005ff057e24 */ /* 0x000fe2000f8e00ff */
[----:B------:R-:W-:Y:S01]  /*1440*/  ULDC.64 UR4, c[0x4][0x70] ;  /* 0x01001c0000047ab9 */ /* 0x000fe20000000a00 */
[----:B------:R-:W-:Y:S02]  /*1450*/  IMAD.U32 R10, RZ, RZ, UR6 ;  /* 0x00000006ff0a7e24 */ /* 0x000fe4000f8e00ff */
[----:B------:R-:W-:Y:S02]  /*1460*/  IMAD.U32 R6, RZ, RZ, UR4 ;  /* 0x00000004ff067e24 */ /* 0x000fe4000f8e00ff */
[----:B------:R-:W-:-:S02]  /*1470*/  IMAD.U32 R7, RZ, RZ, UR5 ;  /* 0x00000005ff077e24 */ /* 0x000fc4000f8e00ff */
[----:B------:R-:W-:Y:S02]  /*1480*/  IMAD.U32 R11, RZ, RZ, UR7 ;  /* 0x00000007ff0b7e24 */ /* 0x000fe4000f8e00ff */
[----:B------:R-:W-:Y:S02]  /*1490*/  IMAD.MOV.U32 R8, RZ, RZ, 0x1e1 ;  /* 0x000001e1ff087424 */ /* 0x000fe400078e00ff */
[----:B------:R-:W-:Y:S02]  /*14a0*/  IMAD.MOV.U32 R12, RZ, RZ, 0x1 ;  /* 0x00000001ff0c7424 */ /* 0x000fe400078e00ff */
[----:B0-----:R-:W-:-:S07]  /*14b0*/  IMAD.MOV.U32 R13, RZ, RZ, RZ ;  /* 0x000000ffff0d7224 */ /* 0x001fce00078e00ff */
[----:B------:R-:W-:-:S07]  /*14c0*/  LEPC R20, `(.L_x_18) ;  /* 0x000000001014794e */ /* 0x000fce0000000000 */
[----:B-12--5:R-:W-:Y:S05]  /*14d0*/  CALL.ABS.NOINC R14 ;  /* 0x000000000e007343 */ /* 0x026fea0003c00000 */
.L_x_18:
[----:B------:R-:W-:-:S13]  /*14e0*/  ISETP.NE.AND P0, PT, R166, 0x3, PT ;  /* 0x00000003a600780c */ /* 0x000fda0003f05270 */
[----:B------:R-:W-:Y:S05]  /*14f0*/  @!P0 BRA `(.L_x_19) ;  /* 0x0000000000048947 */ /* 0x000fea0003800000 */
[----:B------:R-:W-:Y:S01]  /*1500*/  BPT.TRAP 0x1 ;  /* 0x000000040000795c */ /* 0x000fe20000300000 */
.L_x_19:
[----:B------:R-:W3:Y:S01]  /*1510*/  S2UR UR5, SR_CgaCtaId ;  /* 0x00000000000579c3 */ /* 0x000ee20000008800 */
[----:B------:R-:W-:Y:S01]  /*1520*/  UMOV UR4, 0x400 ;  /* 0x0000040000047882 */ /* 0x000fe20000000000 */
[----:B------:R-:W-:Y:S01]  /*1530*/  IMAD.U32 R3, RZ, RZ, UR39 ;  /* 0x00000027ff037e24 */ /* 0x000fe2000f8e00ff */
[----:B------:R-:W-:-:S04]  /*1540*/  MOV R0, UR38 ;  /* 0x0000002600007c02 */ /* 0x000fc80008000f00 */
[----:B------:R-:W-:Y:S01]  /*1550*/  SHF.L.U32 R0, R0, 0x1f, RZ ;  /* 0x0000001f00007819 */ /* 0x000fe200000006ff */
[----:B---3--:R-:W-:-:S06]  /*1560*/  ULEA UR4, UR5, UR4, 0x18 ;  /* 0x0000000405047291 */ /* 0x008fcc000f8ec03f */
[----:B------:R-:W-:-:S04]  /*1570*/  IMAD.U32 R6, RZ, RZ, UR4 ;  /* 0x00000004ff067e24 */ /* 0x000fc8000f8e00ff */
[----:B------:R-:W-:-:S04]  /*1580*/  IMAD R3, R3, 0x8, R6 ;  /* 0x0000000803037824 */ /* 0x000fc800078e0206 */
[----:B------:R3:W4:Y:S01]  /*1590*/  SYNCS.PHASECHK.TRANS64.TRYWAIT P1, [R3+URZ], R0 ;  /* 0x00000000030075a7 */ /* 0x000722000802017f */
[----:B------:R-:W-:Y:S05]  /*15a0*/  @!P0 BRA `(.L_x_20) ;  /* 0x0000000000048947 */ /* 0x000fea0003800000 */
[----:B------:R-:W-:Y:S01]  /*15b0*/  BPT.TRAP 0x1 ;  /* 0x000000040000795c */ /* 0x000fe20000300000 */
.L_x_20:
[----:B----4-:R-:W-:Y:S05]  /*15c0*/  @P1 BRA `(.L_x_21) ;  /* 0x0000000000081947 */ /* 0x010fea0003800000 */
[----:B------:R-:W4:Y:S02]  /*15d0*/  SYNCS.PHASECHK.TRANS64.TRYWAIT P1, [R3+URZ], R0 ;  /* 0x00000000030075a7 */ /* 0x000f24000802017f */
[----:B----4-:R-:W-:Y:S05]  /*15e0*/  @!P1 BRA `(.L_x_22) ;  /* 0x000000ac00ec9947 */ /* 0x010fea0003800000 */
.L_x_21:
[----:B------:R-:W-:-:S04]  /*15f0*/  UISETP.LT.AND UP0, UPT, UR40, 0x1, UPT ;  /* 0x000000012800788c */ /* 0x000fc8000bf01270 */
[----:B------:R-:W-:-:S06]  /*1600*/  USEL UR4, UR40, 0x1, UP0 ;  /* 0x0000000128047887 */ /* 0x000fcc0008000000 */
[----:B---34-:R-:W-:Y:S01]  /*1610*/  IMAD.U32 R0, RZ, RZ, UR4 ;  /* 0x00000004ff007e24 */ /* 0x018fe2000f8e00ff */
[----:B------:R-:W-:Y:S05]  /*1620*/  WARPSYNC.ALL ;  /* 0x0000000000007948 */ /* 0x000fea0003800000 */
[----:B------:R-:W-:-:S04]  /*1630*/  IADD3 R0, -R0, UR40, RZ ;  /* 0x0000002800007c10 */ /* 0x000fc8000fffe1ff */
[----:B------:R-:W-:Y:S02]  /*1640*/  ISETP.GE.AND P1, PT, R0, 0x1, PT ;  /* 0x000000010000780c */ /* 0x000fe40003f26270 */
[----:B------:R-:W-:Y:S01]  /*1650*/  R2UR UR4, R6 ;  /* 0x00000000060472ca */ /* 0x000fe200000e0000 */
[----:B------:R-:W-:Y:S01]  /*1660*/  WARPGROUP.ARRIVE ;  /* 0x00000000000079c5 */ /* 0x000fe20000000000 */
[----:B------:R-:W-:Y:S01]  /*1670*/  UMOV UR9, 0x80000020 ;  /* 0x8000002000097882 */ /* 0x000fe20000000000 */
[----:B------:R-:W-:-:S10]  /*1680*/  UMOV UR11, 0x80000020 ;  /* 0x80000020000b7882 */ /* 0x000fd40000000000 */
[----:B------:R-:W-:-:S04]  /*1690*/  UIADD3 UR4, UR4, 0x24180, URZ ;  /* 0x0002418004047890 */ /* 0x000fc8000fffe03f */
[----:B------:R-:W-:-:S04]  /*16a0*/  USHF.R.U32.HI UR4, URZ, 0x4, UR4 ;  /* 0x000000043f047899 */ /* 0x000fc80008011604 */
[----:B------:R-:W-:Y:S02]  /*16b0*/  ULOP3.LUT UR5, UR4, 0x3fff, URZ, 0xc0, !UPT ;  /* 0x00003fff04057892 */ /* 0x000fe4000f8ec03f */
[----:B------:R-:W-:Y:S02]  /*16c0*/  ULOP3.LUT UR4, UR41, 0x10000, URZ, 0xfc, !UPT ;  /* 0x0001000029047892 */ /* 0x000fe4000f8efc3f */
[----:B------:R-:W-:Y:S02]  /*16d0*/  ULOP3.LUT UR5, UR5, 0x10000, URZ, 0xfc, !UPT ;  /* 0x0001000005057892 */ /* 0x000fe4000f8efc3f */
[----:B------:R-:W-:Y:S02]  /*16e0*/  ULEA UR6, UR39, UR4, 0xa ;  /* 0x0000000427067291 */ /* 0x000fe4000f8e503f */
[----:B------:R-:W-:-:S05]  /*16f0*/  ULEA UR7, UR39, UR5, 0x9 ;  /* 0x0000000527077291 */ /* 0x000fca000f8e483f */
[----:B------:R-:W-:Y:S02]  /*1700*/  UMOV UR8, UR6 ;  /* 0x0000000600087c82 */ /* 0x000fe40008000000 */
[----:B------:R-:W-:Y:S02]  /*1710*/  UMOV UR10, UR7 ;  /* 0x00000007000a7c82 */ /* 0x000fe40008000000 */
[----:B------:R-:W-:Y:S01]  /*1720*/  HGMMA.64x128x16.F32 R88, gdesc[UR8], RZ, !UPT, gsb0 ;  /* 0x01e00000085879f0 */ /* 0x000fe2000c0008ff */
[----:B------:R-:W-:Y:S01]  /*1730*/  UIADD3 UR8, UR6, 0x200, URZ ;  /* 0x0000020006087890 */ /* 0x000fe2000fffe03f */
[----:B------:R-:W-:Y:S01]  /*1740*/  UMOV UR9, 0x80000020 ;  /* 0x8000002000097882 */ /* 0x000fe20000000000 */
[----:B------:R-:W-:Y:S02]  /*1750*/  WARPGROUP.DEPBAR.LE gsb0, 0x0 ;  /* 0x00008000000079c5 */ /* 0x000fe40000010000 */
[----:B------:R-:W-:-:S07]  /*1760*/  WARPGROUP.ARRIVE ;  /* 0x00000000000079c5 */ /* 0x000fce0000000000 */
[----:B------:R-:W-:Y:S01]  /*1770*/  HGMMA.64x128x16.F32 R24, gdesc[UR8], RZ, !UPT, gsb0 ;  /* 0x01e00000081879f0 */ /* 0x000fe2000c0008ff */
[----:B------:R-:W-:Y:S02]  /*1780*/  UIADD3 UR8, UR6, 0x2, URZ ;  /* 0x0000000206087890 */ /* 0x000fe4000fffe03f */
[----:B------:R-:W-:Y:S01]  /*1790*/  UIADD3 UR10, UR7, 0x2, URZ ;  /* 0x00000002070a7890 */ /* 0x000fe2000fffe03f */
[----:B------:R-:W-:Y:S01]  /*17a0*/  UMOV UR9, 0x80000020 ;  /* 0x8000002000097882 */ /* 0x000fe20000000000 */
[----:B------:R-:W-:Y:S01]  /*17b0*/  UMOV UR11, 0x80000020 ;  /* 0x80000020000b7882 */ /* 0x000fe20000000000 */
[----:B------:R-:W-:Y:S02]  /*17c0*/  WARPGROUP.DEPBAR.LE gsb0, 0x0 ;  /* 0x00008000000079c5 */ /* 0x000fe40000010000 */
[----:B------:R-:W-:-:S06]  /*17d0*/  WARPGROUP.ARRIVE ;  /* 0x00000000000079c5 */ /* 0x000fcc0000000000 */
[----:B------:R-:W-:Y:S01]  /*17e0*/  HGMMA.64x128x16.F32 R88, gdesc[UR8], R88, gsb0 ;  /* 0x01e00000085879f0 */ /* 0x000fe20008000858 */
[----:B------:R-:W-:Y:S01]  /*17f0*/  UIADD3 UR8, UR6, 0x202, URZ ;  /* 0x0000020206087890 */ /* 0x000fe2000fffe03f */
[----:B------:R-:W-:Y:S01]  /*1800*/  UMOV UR9, 0x80000020 ;  /* 0x8000002000097882 */ /* 0x000fe20000000000 */
[----:B------:R-:W-:Y:S02]  /*1810*/  WARPGROUP.DEPBAR.LE gsb0, 0x0 ;  /* 0x00008000000079c5 */ /* 0x000fe40000010000 */
[----:B------:R-:W-:-:S07]  /*1820*/  WARPGROUP.ARRIVE ;  /* 0x00000000000079c5 */ /* 0x000fce0000000000 */
[----:B------:R-:W-:Y:S03]  /*1830*/  HGMMA.64x128x16.F32 R24, gdesc[UR8], R24, gsb0 ;  /* 0x01e00000081879f0 */ /* 0x000fe60008000818 */
[----:B------:R-:W-:Y:S02]  /*1840*/  WARPGROUP.DEPBAR.LE gsb0, 0x0 ;  /* 0x00008000000079c5 */ /* 0x000fe40000010000 */
[----:B------:R-:W-:Y:S05]  /*1850*/  @!P1 BRA `(.L_x_23) ;  /* 0x0000000400149947 */ /* 0x000fea0003800000 */
[----:B------:R-:W-:Y:S02]  /*1860*/  UIADD3 UR6, UR39, 0x1, URZ ;  /* 0x0000000127067890 */ /* 0x000fe4000fffe03f */
[----:B------:R-:W-:Y:S02]  /*1870*/  IMAD.U32 R3, RZ, RZ, UR39 ;  /* 0x00000027ff037e24 */ /* 0x000fe4000f8e00ff */
[----:B------:R-:W-:-:S04]  /*1880*/  UISETP.NE.AND UP0, UPT, UR6, 0x9, UPT ;  /* 0x000000090600788c */ /* 0x000fc8000bf05270 */
[----:B------:R-:W-:Y:S02]  /*1890*/  USEL UR7, URZ, 0x1, UP0 ;  /* 0x000000013f077887 */ /* 0x000fe40008000000 */
[----:B------:R-:W-:Y:S02]  /*18a0*/  USEL UR6, UR6, URZ, UP0 ;  /* 0x0000003f06067287 */ /* 0x000fe40008000000 */
[----:B------:R-:W-:-:S06]  /*18b0*/  ULOP3.LUT UR7, UR38, UR7, URZ, 0x3c, !UPT ;  /* 0x0000000726077292 */ /* 0x000fcc000f8e3c3f */
[----:B------:R-:W-:-:S07]  /*18c0*/  IMAD.U32 R7, RZ, RZ, UR7 ;  /* 0x00000007ff077e24 */ /* 0x000fce000f8e00ff */
.L_x_30:
[----:B------:R-:W-:Y:S05]  /*18d0*/  @!P0 BRA `(.L_x_24) ;  /* 0x0000000000048947 */ /* 0x000fea0003800000 */
[----:B------:R-:W-:Y:S01]  /*18e0*/  BPT.TRAP 0x1 ;  /* 0x000000040000795c */ /* 0x000fe20000300000 */
.L_x_24:
[----:B------:R-:W3:Y:S01]  /*18f0*/  S2UR UR8, SR_CgaCtaId ;  /* 0x00000000000879c3 */ /* 0x000ee20000008800 */
[----:B------:R-:W-:Y:S01]  /*1900*/  UMOV UR7, 0x400 ;  /* 0x0000040000077882 */ /* 0x000fe20000000000 */
[----:B01----:R-:W-:Y:S01]  /*1910*/  IMAD.U32 R5, RZ, RZ, UR6 ;  /* 0x00000006ff057e24 */ /* 0x003fe2000f8e00ff */
[----:B------:R-:W-:Y:S01]  /*1920*/  SHF.L.U32 R4, R7, 0x1f, RZ ;  /* 0x0000001f07047819 */ /* 0x000fe200000006ff */
[----:B---3--:R-:W-:-:S06]  /*1930*/  ULEA UR7, UR8, UR7, 0x18 ;  /* 0x0000000708077291 */ /* 0x008fcc000f8ec03f */
[----:B------:R-:W-:-:S04]  /*1940*/  IMAD.U32 R6, RZ, RZ, UR7 ;  /* 0x00000007ff067e24 */ /* 0x000fc8000f8e00ff */
[----:B------:R-:W-:-:S04]  /*1950*/  IMAD R5, R5, 0x8, R6 ;  /* 0x0000000805057824 */ /* 0x000fc800078e0206 */
[----:B------:R0:W1:Y:S01]  /*1960*/  SYNCS.PHASECHK.TRANS64.TRYWAIT P1, [R5+URZ], R4 ;  /* 0x00000004050075a7 */ /* 0x000062000802017f */
[----:B------:R-:W-:Y:S05]  /*1970*/  @!P0 BRA `(.L_x_25) ;  /* 0x0000000000048947 */ /* 0x000fea0003800000 */
[----:B------:R-:W-:Y:S01]  /*1980*/  BPT.TRAP 0x1 ;  /* 0x000000040000795c */ /* 0x000fe20000300000 */
.L_x_25:
[----:B-1----:R-:W-:Y:S05]  /*1990*/  @P1 BRA `(.L_x_26) ;  /* 0x0000000000081947 */ /* 0x002fea0003800000 */
[----:B------:R-:W1:Y:S02]  /*19a0*/  SYNCS.PHASECHK.TRANS64.TRYWAIT P1, [R5+URZ], R4 ;  /* 0x00000004050075a7 */ /* 0x000e64000802017f */
[----:B-1----:R-:W-:Y:S05]  /*19b0*/  @!P1 BRA `(.L_x_27) ;  /* 0x000000ac000c9947 */ /* 0x002fea0003800000 */
.L_x_26:
[----:B------:R-:W-:Y:S01]  /*19c0*/  ULEA UR7, UR6, UR4, 0xa ;  /* 0x0000000406077291 */ /* 0x000fe2000f8e503f */
[----:B------:R-:W-:Y:S01]  /*19d0*/  WARPGROUP.ARRIVE ;  /* 0x00000000000079c5 */ /* 0x000fe20000000000 */
[----:B------:R-:W-:Y:S01]  /*19e0*/  ULEA UR12, UR6, UR5, 0x9 ;  /* 0x00000005060c7291 */ /* 0x000fe2000f8e483f */
[----:B------:R-:W-:Y:S01]  /*19f0*/  UMOV UR9, 0x80000020 ;  /* 0x8000002000097882 */ /* 0x000fe20000000000 */
[----:B------:R-:W-:-:S03]  /*1a00*/  UMOV UR11, 0x80000020 ;  /* 0x80000020000b7882 */ /* 0x000fc60000000000 */
[----:B------:R-:W-:Y:S02]  /*1a10*/  UMOV UR8, UR7 ;  /* 0x0000000700087c82 */ /* 0x000fe40008000000 */
[----:B------:R-:W-:Y:S02]  /*1a20*/  UMOV UR10, UR12 ;  /* 0x0000000c000a7c82 */ /* 0x000fe40008000000 */
[----:B------:R-:W-:Y:S01]  /*1a30*/  HGMMA.64x128x16.F32 R88, gdesc[UR8], R88, gsb0 ;  /* 0x01e00000085879f0 */ /* 0x000fe20008000858 */
[----:B------:R-:W-:Y:S01]  /*1a40*/  UIADD3 UR8, UR7, 0x200, URZ ;  /* 0x0000020007087890 */ /* 0x000fe2000fffe03f */
[----:B------:R-:W-:Y:S01]  /*1a50*/  UMOV UR9, 0x80000020 ;  /* 0x8000002000097882 */ /* 0x000fe20000000000 */
[----:B------:R-:W-:Y:S02]  /*1a60*/  WARPGROUP.DEPBAR.LE gsb0, 0x0 ;  /* 0x00008000000079c5 */ /* 0x000fe40000010000 */
[----:B------:R-:W-:-:S07]  /*1a70*/  WARPGROUP.ARRIVE ;  /* 0x00000000000079c5 */ /* 0x000fce0000000000 */
[----:B------:R-:W-:Y:S01]  /*1a80*/  HGMMA.64x128x16.F32 R24, gdesc[UR8], R24, gsb0 ;  /* 0x01e00000081879f0 */ /* 0x000fe20008000818 */
        /* <DEDUP_REMOVED lines=14> */
[----:B------:R-:W-:Y:S01]  /*1b70*/  BPT.TRAP 0x1 ;  /* 0x000000040000795c */ /* 0x000fe20000300000 */
.L_x_28:
[----:B------:R-:W-:-:S13]  /*1b80*/  ISETP.NE.AND P1, PT, R22, RZ, PT ;  /* 0x000000ff1600720c */ /* 0x000fda0003f25270 */
[----:B01----:R-:W-:-:S05]  /*1b90*/  @P1 IMAD R4, R3, 0x8, R6 ;  /* 0x0000000803041824 */ /* 0x003fca00078e0206 */
[----:B------:R-:W-:-:S04]  /*1ba0*/  @P1 IADD3 R5, R4, 0x48, RZ ;  /* 0x0000004804051810 */ /* 0x000fc80007ffe0ff */
[----:B------:R-:W-:-:S04]  /*1bb0*/  @P1 PRMT R5, R152, 0x654, R5 ;  /* 0x0000065498051816 */ /* 0x000fc80000000005 */
[----:B------:R0:W-:Y:S01]  /*1bc0*/  @P1 SYNCS.ARRIVE.TRANS64.RED.A1T0 RZ, [R5+URZ], RZ ;  /* 0x000000ff05ff19a7 */ /* 0x0001e2000810043f */
[----:B------:R-:W-:-:S13]  /*1bd0*/  ISETP.GT.U32.AND P1, PT, R19, 0x1, PT ;  /* 0x000000011300780c */ /* 0x000fda0003f24070 */
[----:B0-----:R-:W-:Y:S05]  /*1be0*/  @P1 BRA `(.L_x_29) ;  /* 0x0000000000041947 */ /* 0x001fea0003800000 */
[----:B------:R-:W-:Y:S01]  /*1bf0*/  BPT.TRAP 0x1 ;  /* 0x000000040000795c */ /* 0x000fe20000300000 */
.L_x_29:
[----:B------:R-:W-:Y:S01]  /*1c00*/  UIADD3 UR6, UR6, 0x1, URZ ;  /* 0x0000000106067890 */ /* 0x000fe2000fffe03f */
[C---:B------:R-:W-:Y:S01]  /*1c10*/  ISETP.GT.AND P2, PT, R0.reuse, 0x1, PT ;  /* 0x000000010000780c */ /* 0x040fe20003f44270 */
[----:B------:R-:W-:Y:S02]  /*1c20*/  VIADD R3, R3, 0x1 ;  /* 0x0000000103037836 */ /* 0x000fe40000000000 */
[----:B------:R-:W-:Y:S01]  /*1c30*/  UISETP.NE.AND UP0, UPT, UR6, 0x9, UPT ;  /* 0x000000090600788c */ /* 0x000fe2000bf05270 */
[----:B------:R-:W-:Y:S02]  /*1c40*/  VIADD R0, R0, 0xffffffff ;  /* 0xffffffff00007836 */ /* 0x000fe40000000000 */
[C---:B------:R-:W-:Y:S01]  /*1c50*/  ISETP.NE.AND P1, PT, R3.reuse, 0x9, PT ;  /* 0x000000090300780c */ /* 0x040fe20003f25270 */
[----:B------:R-:W-:Y:S02]  /*1c60*/  USEL UR7, URZ, 0x1, UP0 ;  /* 0x000000013f077887 */ /* 0x000fe40008000000 */
[----:B------:R-:W-:Y:S01]  /*1c70*/  USEL UR6, UR6, URZ, UP0 ;  /* 0x0000003f06067287 */ /* 0x000fe20008000000 */
[----:B------:R-:W-:-:S03]  /*1c80*/  SEL R3, R3, RZ, P1 ;  /* 0x000000ff03037207 */ /* 0x000fc60000800000 */
[----:B------:R-:W-:Y:S01]  /*1c90*/  LOP3.LUT R7, R7, UR7, RZ, 0x3c, !PT ;  /* 0x0000000707077c12 */ /* 0x000fe2000f8e3cff */
[----:B------:R-:W-:Y:S07]  /*1ca0*/  @P2 BRA `(.L_x_30) ;  /* 0xfffffffc00082947 */ /* 0x000fee000383ffff */
.L_x_23:
[----:B------:R-:W3:Y:S02]  /*1cb0*/  LDC R0, c[0x0][0x28c] ;  /* 0x0000a300ff007b82 */ /* 0x000ee40000000800 */
[----:B---3--:R-:W-:-:S13]  /*1cc0*/  ISETP.GE.AND P1, PT, R0, 0x1, PT ;  /* 0x000000010000780c */ /* 0x008fda0003f26270 */
[----:B------:R-:W-:Y:S05]  /*1cd0*/  @!P1 BRA `(.L_x_31) ;  /* 0x0000000000509947 */ /* 0x000fea0003800000 */
[----:B------:R-:W-:Y:S05]  /*1ce0*/  @!P0 BRA `(.L_x_32) ;  /* 0x0000000000048947 */ /* 0x000fea0003800000 */
[----:B------:R-:W-:Y:S01]  /*1cf0*/  BPT.TRAP 0x1 ;  /* 0x000000040000795c */ /* 0x000fe20000300000 */
.L_x_32:
[----:B------:R-:W-:Y:S01]  /*1d00*/  ISETP.NE.AND P0, PT, R22, RZ, PT ;  /* 0x000000ff1600720c */ /* 0x000fe20003f05270 */
[----:B------:R-:W-:Y:S01]  /*1d10*/  BSSY B0, `(.L_x_33) ;  /* 0x000000e000007945 */ /* 0x000fe20003800000 */
[----:B------:R-:W-:-:S11]  /*1d20*/  ISETP.GT.U32.AND P1, PT, R19, 0x1, PT ;  /* 0x000000011300780c */ /* 0x000fd60003f24070 */
[----:B------:R-:W-:Y:S05]  /*1d30*/  @!P0 BRA `(.L_x_34) ;  /* 0x00000000002c8947 */ /* 0x000fea0003800000 */
[----:B------:R-:W-:-:S04]  /*1d40*/  UISETP.LT.AND UP0, UPT, UR40, 0x1, UPT ;  /* 0x000000012800788c */ /* 0x000fc8000bf01270 */
[----:B------:R-:W-:-:S04]  /*1d50*/  USEL UR6, UR40, 0x1, UP0 ;  /* 0x0000000128067887 */ /* 0x000fc80008000000 */
[----:B------:R-:W-:-:S04]  /*1d60*/  UIADD3 UR6, UR39, UR40, -UR6 ;  /* 0x0000002827067290 */ /* 0x000fc8000fffe806 */
[----:B------:R-:W-:-:S04]  /*1d70*/  UIMAD.WIDE.U32 UR4, UR6, 0x38e38e39, URZ ;  /* 0x38e38e39060478a5 */ /* 0x000fc8000f8e003f */
[----:B------:R-:W-:-:S04]  /*1d80*/  USHF.R.U32.HI UR4, URZ, 0x1, UR5 ;  /* 0x000000013f047899 */ /* 0x000fc80008011605 */
[----:B------:R-:W-:-:S06]  /*1d90*/  UIMAD UR6, UR4, -0x9, UR6 ;  /* 0xfffffff7040678a4 */ /* 0x000fcc000f8e0206 */
[----:B------:R-:W-:-:S04]  /*1da0*/  IMAD.U32 R3, RZ, RZ, UR6 ;  /* 0x00000006ff037e24 */ /* 0x000fc8000f8e00ff */
[----:B------:R-:W-:-:S04]  /*1db0*/  IMAD R0, R3, 0x8, R6 ;  /* 0x0000000803007824 */ /* 0x000fc800078e0206 */
[----:B------:R-:W-:-:S05]  /*1dc0*/  VIADD R3, R0, 0x48 ;  /* 0x0000004800037836 */ /* 0x000fca0000000000 */
[----:B------:R-:W-:-:S04]  /*1dd0*/  PRMT R3, R152, 0x654, R3 ;  /* 0x0000065498037816 */ /* 0x000fc80000000003 */
[----:B------:R3:W-:Y:S03]  /*1de0*/  SYNCS.ARRIVE.TRANS64.RED.A1T0 RZ, [R3+URZ], RZ ;  /* 0x000000ff03ff79a7 */ /* 0x0007e6000810043f */
.L_x_34:
[----:B------:R-:W-:Y:S05]  /*1df0*/  BSYNC B0 ;  /* 0x0000000000007941 */ /* 0x000fea0003800000 */
.L_x_33:
[----:B------:R-:W-:Y:S05]  /*1e00*/  @P1 BRA `(.L_x_31) ;  /* 0x0000000000041947 */ /* 0x000fea0003800000 */
[----:B------:R-:W-:Y:S01]  /*1e10*/  BPT.TRAP 0x1 ;  /* 0x000000040000795c */ /* 0x000fe20000300000 */
.L_x_31:
[----:B------:R-:W4:Y:S01]  /*1e20*/  LDC R6, c[0x0][0x288] ;  /* 0x0000a200ff067b82 */ /* 0x000f220000000800 */
[--C-:B------:R-:W-:Y:S01]  /*1e30*/  SHF.R.U32.HI R0, RZ, 0x2, R18.reuse ;  /* 0x00000002ff007819 */ /* 0x100fe20000011612 */
[----:B------:R-:W-:Y:S01]  /*1e40*/  IMAD.SHL.U32 R13, R154, 0x80, RZ ;  /* 0x000000809a0d7824 */ /* 0x000fe200078e00ff */
[----:B01----:R-:W-:Y:S01]  /*1e50*/  SHF.R.U32.HI R5, RZ, 0x7, R18 ;  /* 0x00000007ff057819 */ /* 0x003fe20000011612 */
[----:B------:R-:W-:Y:S01]  /*1e60*/  UIADD3 UR39, UR40, UR39, URZ ;  /* 0x0000002728277290 */ /* 0x000fe2000fffe03f */
[----:B------:R-:W-:Y:S01]  /*1e70*/  LOP3.LUT R4, R18, 0x60, RZ, 0xc0, !PT ;  /* 0x0000006012047812 */ /* 0x000fe200078ec0ff */
[----:B------:R-:W-:Y:S01]  /*1e80*/  ULDC UR7, c[0x0][0x284] ;  /* 0x0000a10000077ab9 */ /* 0x000fe20000000800 */
[----:B---3--:R-:W-:Y:S01]  /*1e90*/  LOP3.LUT R3, R0, 0x7, RZ, 0xc0, !PT ;  /* 0x0000000700037812 */ /* 0x008fe200078ec0ff */
[----:B------:R-:W-:Y:S01]  /*1ea0*/  UISETP.GT.U32.AND UP0, UPT, UR39, 0x8, UPT ;  /* 0x000000082700788c */ /* 0x000fe2000bf04070 */
[----:B------:R-:W-:Y:S01]  /*1eb0*/  LOP3.LUT R0, R5, 0x1, RZ, 0xc0, !PT ;  /* 0x0000000105007812 */ /* 0x000fe200078ec0ff */
[----:B------:R-:W-:Y:S01]  /*1ec0*/  UISETP.GE.U32.AND UP1, UPT, UR40, 0x9, UPT ;  /* 0x000000092800788c */ /* 0x000fe2000bf26070 */
[----:B------:R-:W-:Y:S01]  /*1ed0*/  SHF.R.U32.HI R10, RZ, 0x1, R4 ;  /* 0x00000001ff0a7819 */ /* 0x000fe20000011604 */
[----:B------:R-:W-:Y:S01]  /*1ee0*/  UISETP.LT.U32.AND UP0, UPT, UR40, 0x9, UP0 ;  /* 0x000000092800788c */ /* 0x000fe20008701070 */
[----:B------:R-:W-:Y:S01]  /*1ef0*/  LOP3.LUT R4, R18, 0x3, RZ, 0xc0, !PT ;  /* 0x0000000312047812 */ /* 0x000fe200078ec0ff */
[----:B------:R-:W-:Y:S01]  /*1f00*/  IMAD.SHL.U32 R8, R0, 0x40, RZ ;  /* 0x0000004000087824 */ /* 0x000fe200078e00ff */
[----:B------:R-:W-:Y:S01]  /*1f10*/  IADD3 R5, RZ, -R10, -R3 ;  /* 0x8000000aff057210 */ /* 0x000fe20007ffe803 */
[----:B------:R-:W-:Y:S01]  /*1f20*/  ULDC.64 UR8, c[0x0][0x5d0] ;  /* 0x0001740000087ab9 */ /* 0x000fe20000000a00 */
[----:B------:R-:W-:Y:S01]  /*1f30*/  SHF.R.S32.HI R21, RZ, 0x1f, R23 ;  /* 0x0000001fff157819 */ /* 0x000fe20000011417 */
[----:B------:R-:W-:Y:S01]  /*1f40*/  UIMAD.WIDE.U32 UR4, UR39, 0x38e38e39, URZ ;  /* 0x38e38e39270478a5 */ /* 0x000fe2000f8e003f */
[----:B--2---:R-:W-:Y:S01]  /*1f50*/  LOP3.LUT R157, R8, 0x40, R3, 0xe2, !PT ;  /* 0x00000040089d7812 */ /* 0x004fe200078ee203 */
[----:B------:R-:W-:Y:S01]  /*1f60*/  IMAD R3, R0, -0x40, R5 ;  /* 0xffffffc000037824 */ /* 0x000fe200078e0205 */
[----:B------:R-:W-:Y:S01]  /*1f70*/  USEL UR6, URZ, 0x1, !UP0 ;  /* 0x000000013f067887 */ /* 0x000fe2000c000000 */
[----:B------:R-:W-:Y:S01]  /*1f80*/  IMAD.SHL.U32 R0, R153, 0x100, RZ ;  /* 0x0000010099007824 */ /* 0x000fe200078e00ff */
[----:B------:R-:W-:Y:S01]  /*1f90*/  USHF.R.U32.HI UR4, URZ, 0x1, UR5 ;  /* 0x000000013f047899 */ /* 0x000fe20008011605 */
[----:B----4-:R-:W-:Y:S01]  /*1fa0*/  IMAD R12, R4, -0x2, R6 ;  /* 0xfffffffe040c7824 */ /* 0x010fe200078e0206 */
[----:B------:R-:W-:Y:S01]  /*1fb0*/  ISETP.GE.AND P0, PT, R13, R6, PT ;  /* 0x000000060d00720c */ /* 0x000fe20003f06270 */
[----:B------:R-:W-:Y:S01]  /*1fc0*/  IMAD.SHL.U32 R6, R18, 0x2, RZ ;  /* 0x0000000212067824 */ /* 0x000fe200078e00ff */
[----:B------:R-:W-:Y:S01]  /*1fd0*/  ULOP3.LUT UR38, UR38, UR6, URZ, 0x3c, !UPT ;  /* 0x0000000626267292 */ /* 0x000fe2000f8e3c3f */
[----:B------:R-:W-:Y:S01]  /*1fe0*/  IMAD R4, R21, UR8, RZ ;  /* 0x0000000815047c24 */ /* 0x000fe2000f8e02ff */
[C---:B------:R-:W-:Y:S01]  /*1ff0*/  ISETP.GE.OR P0, PT, R0.reuse, UR7, P0 ;  /* 0x0000000700007c0c */ /* 0x040fe20008706670 */
[----:B------:R-:W-:Y:S01]  /*2000*/  IMAD.WIDE R8, R153, 0x100, RZ ;  /* 0x0000010099087825 */ /* 0x000fe200078e02ff */
[----:B------:R-:W-:Y:S01]  /*2010*/  LOP3.LUT R6, R13, 0x6, R6, 0xf8, !PT ;  /* 0x000000060d067812 */ /* 0x000fe200078ef806 */
[----:B------:R-:W-:Y:S01]  /*2020*/  UIMAD UR39, UR4, -0x9, UR39 ;  /* 0xfffffff7042778a4 */ /* 0x000fe2000f8e0227 */
[----:B------:R-:W-:Y:S01]  /*2030*/  IADD3 R3, -R0, UR7, R3 ;  /* 0x0000000700037c10 */ /* 0x000fe2000fffe103 */
[----:B------:R-:W-:Y:S01]  /*2040*/  IMAD R11, R23, UR9, R4 ;  /* 0x00000009170b7c24 */ /* 0x000fe2000f8e0204 */
[----:B------:R-:W-:Y:S01]  /*2050*/  SHF.R.S32.HI R7, RZ, 0x1f, R6 ;  /* 0x0000001fff077819 */ /* 0x000fe20000011406 */
[----:B------:R-:W-:Y:S01]  /*2060*/  @UP1 ULOP3.LUT UR38, UR38, 0x1, UR4, 0x78, !UPT ;  /* 0x0000000126261892 */ /* 0x000fe2000f8e7804 */
[----:B------:R-:W-:Y:S01]  /*2070*/  LOP3.LUT R157, R8, R157, R10, 0xfe, !PT ;  /* 0x0000009d089d7212 */ /* 0x000fe200078efe0a */
[----:B------:R-:W-:-:S02]  /*2080*/  IMAD.IADD R0, R12, 0x1, -R13 ;  /* 0x000000010c007824 */ /* 0x000fc400078e0a0d */
[----:B------:R-:W-:-:S04]  /*2090*/  IMAD.WIDE.U32 R4, R23, UR8, R6 ;  /* 0x0000000817047c25 */ /* 0x000fc8000f8e0006 */
[----:B------:R-:W-:Y:S01]  /*20a0*/  IMAD.MOV.U32 R153, RZ, RZ, -0x1 ;  /* 0xffffffffff997424 */ /* 0x000fe200078e00ff */
[----:B------:R-:W-:Y:S01]  /*20b0*/  IADD3 R11, R5, R11, RZ ;  /* 0x0000000b050b7210 */ /* 0x000fe20007ffe0ff */
[----:B------:R-:W-:Y:S01]  /*20c0*/  IMAD.MOV.U32 R10, RZ, RZ, R4 ;  /* 0x000000ffff0a7224 */ /* 0x000fe200078e0004 */
[----:B------:R-:W-:Y:S06]  /*20d0*/  @P0 BRA `(.L_x_35) ;  /* 0x0000008400680947 */ /* 0x000fec0003800000 */
[----:B------:R-:W0:Y:S01]  /*20e0*/  LDC.64 R4, c[0x0][0x5c8] ;  /* 0x00017200ff047b82 */ /* 0x000e220000000a00 */
[----:B-----5:R-:W-:Y:S01]  /*20f0*/  FSETP.NEU.AND P0, PT, R156, RZ, PT ;  /* 0x000000ff9c00720b */ /* 0x020fe20003f0d000 */
[----:B------:R-:W-:Y:S01]  /*2100*/  BSSY B0, `(.L_x_35) ;  /* 0x0000857000007945 */ /* 0x000fe20003800000 */
[----:B------:R-:W-:-:S04]  /*2110*/  ISETP.GT.AND P3, PT, R3, RZ, PT ;  /* 0x000000ff0300720c */ /* 0x000fc80003f64270 */
[----:B------:R-:W-:Y:S01]  /*2120*/  ISETP.GT.AND P1, PT, R0, RZ, P3 ;  /* 0x000000ff0000720c */ /* 0x000fe20001f24270 */
[-C--:B0-----:R-:W-:Y:S02]  /*2130*/  IMAD R12, R9, R4.reuse, RZ ;  /* 0x00000004090c7224 */ /* 0x081fe400078e02ff */
[----:B------:R-:W-:-:S04]  /*2140*/  IMAD.WIDE.U32 R168, R157, R4, R10 ;  /* 0x000000049da87225 */ /* 0x000fc800078e000a */
[----:B------:R-:W-:-:S04]  /*2150*/  IMAD R11, R157, R5, R12 ;  /* 0x000000059d0b7224 */ /* 0x000fc800078e020c */
[----:B------:R-:W-:Y:S01]  /*2160*/  IMAD.IADD R167, R169, 0x1, R11 ;  /* 0x00000001a9a77824 */ /* 0x000fe200078e020b */
[----:B------:R-:W-:Y:S06]  /*2170*/  @!P0 BRA `(.L_x_36) ;  /* 0x0000006000088947 */ /* 0x000fec0003800000 */
[----:B------:R-:W0:Y:S01]  /*2180*/  LDC.64 R12, c[0x0][0x5b8] ;  /* 0x00016e00ff0c7b82 */ /* 0x000e220000000a00 */
[----:B------:R-:W-:-:S07]  /*2190*/  ULDC.64 UR4, c[0x0][0x5c0] ;  /* 0x0001700000047ab9 */ /* 0x000fce0000000a00 */
[----:B------:R-:W1:Y:S08]  /*21a0*/  LDC.64 R14, c[0x0][0x5b0] ;  /* 0x00016c00ff0e7b82 */ /* 0x000e700000000a00 */
[----:B------:R-:W2:Y:S01]  /*21b0*/  LDC.64 R10, c[0x0][0x5a8] ;  /* 0x00016a00ff0a7b82 */ /* 0x000ea20000000a00 */
[----:B0-----:R-:W-:-:S04]  /*21c0*/  IMAD R20, R21, R12, RZ ;  /* 0x0000000c15147224 */ /* 0x001fc800078e02ff */
[C---:B------:R-:W-:Y:S02]  /*21d0*/  IMAD R13, R23.reuse, R13, R20 ;  /* 0x0000000d170d7224 */ /* 0x040fe400078e0214 */
[----:B------:R-:W-:-:S04]  /*21e0*/  IMAD.WIDE.U32 R20, R23, R12, R6 ;  /* 0x0000000c17147225 */ /* 0x000fc800078e0006 */
[-C--:B-1----:R-:W-:Y:S02]  /*21f0*/  IMAD R154, R9, R14.reuse, RZ ;  /* 0x0000000e099a7224 */ /* 0x082fe400078e02ff */
[----:B------:R-:W-:Y:S02]  /*2200*/  IMAD.IADD R159, R21, 0x1, R13 ;  /* 0x00000001159f7824 */ /* 0x000fe400078e020d */
[----:B------:R-:W-:Y:S02]  /*2210*/  IMAD.MOV.U32 R158, RZ, RZ, R20 ;  /* 0x000000ffff9e7224 */ /* 0x000fe400078e0014 */
[C---:B------:R-:W-:Y:S02]  /*2220*/  IMAD R169, R157.reuse, R15, R154 ;  /* 0x0000000f9da97224 */ /* 0x040fe400078e029a */
[----:B------:R-:W-:-:S04]  /*2230*/  IMAD.WIDE.U32 R160, R157, R14, R158 ;  /* 0x0000000e9da07225 */ /* 0x000fc800078e009e */
[----:B------:R-:W-:Y:S01]  /*2240*/  IMAD.IADD R154, R161, 0x1, R169 ;  /* 0x00000001a19a7824 */ /* 0x000fe200078e02a9 */
[----:B--2---:R-:W-:-:S04]  /*2250*/  LEA R162, P0, R160, R10, 0x1 ;  /* 0x0000000aa0a27211 */ /* 0x004fc800078008ff */
[----:B------:R-:W-:-:S05]  /*2260*/  LEA.HI.X R163, R160, R11, R154, 0x1, P0 ;  /* 0x0000000ba0a37211 */ /* 0x000fca00000f0c9a */
[----:B------:R-:W2:Y:S01]  /*2270*/  @P1 LDG.E.LTC128B.U16 R154, desc[UR36][R162.64] ;  /* 0x00000024a29a1981 */ /* 0x000ea2000c1e1520 */
[----:B------:R-:W-:Y:S01]  /*2280*/  IMAD.WIDE.U32 R164, R157, R14, R6 ;  /* 0x0000000e9da47225 */ /* 0x000fe200078e0006 */
[----:B------:R-:W-:Y:S01]  /*2290*/  ISETP.GT.AND P2, PT, R0, 0x1, P3 ;  /* 0x000000010000780c */ /* 0x000fe20001f44270 */
[----:B------:R-:W-:Y:S01]  /*22a0*/  BSSY B1, `(.L_x_37) ;  /* 0x0000012000017945 */ /* 0x000fe20003800000 */
[----:B------:R-:W-:Y:S01]  /*22b0*/  LEA R160, P0, R168, UR4, 0x1 ;  /* 0x00000004a8a07c11 */ /* 0x000fe2000f8008ff */
[----:B------:R-:W-:Y:S02]  /*22c0*/  IMAD.IADD R165, R169, 0x1, R165 ;  /* 0x00000001a9a57824 */ /* 0x000fe400078e02a5 */
[----:B------:R-:W-:-:S04]  /*22d0*/  IMAD.WIDE.U32 R164, R23, R12, R164 ;  /* 0x0000000c17a47225 */ /* 0x000fc800078e00a4 */
[----:B--2---:R-:W-:-:S05]  /*22e0*/  HADD2.F32 R161, -RZ, R154.H0_H0 ;  /* 0x2000009affa17230 */ /* 0x004fca0000004100 */
[----:B------:R-:W-:-:S04]  /*22f0*/  FMUL R161, R161, R156 ;  /* 0x0000009ca1a17220 */ /* 0x000fc80000400000 */
[----:B------:R-:W-:Y:S01]  /*2300*/  FFMA R161, R88, R155, R161 ;  /* 0x0000009b58a17223 */ /* 0x000fe200000000a1 */
[----:B------:R-:W-:-:S04]  /*2310*/  IMAD.IADD R88, R13, 0x1, R165 ;  /* 0x000000010d587824 */ /* 0x000fc800078e02a5 */
[----:B------:R-:W-:Y:S02]  /*2320*/  F2FP.F16.F32.PACK_AB R163, RZ, R161 ;  /* 0x000000a1ffa3723e */ /* 0x000fe400000000ff */
[----:B------:R-:W-:Y:S02]  /*2330*/  LEA.HI.X R161, R168, UR5, R167, 0x1, P0 ;  /* 0x00000005a8a17c11 */ /* 0x000fe400080f0ca7 */
[----:B------:R-:W-:Y:S02]  /*2340*/  PRMT R165, R163, 0x7610, R165 ;  /* 0x00007610a3a57816 */ /* 0x000fe400000000a5 */
[----:B------:R-:W-:-:S03]  /*2350*/  LEA R162, P0, R164, R10, 0x1 ;  /* 0x0000000aa4a27211 */ /* 0x000fc600078008ff */
[----:B------:R0:W-:Y:S01]  /*2360*/  @P1 STG.E.U16 desc[UR36][R160.64], R165 ;  /* 0x000000a5a0001986 */ /* 0x0001e2000c101524 */
[----:B------:R-:W-:Y:S02]  /*2370*/  LEA.HI.X R163, R164, R11, R88, 0x1, P0 ;  /* 0x0000000ba4a37211 */ /* 0x000fe400000f0c58 */
[C---:B------:R-:W-:Y:S02]  /*2380*/  SHF.L.U32 R164, R14.reuse, 0x3, RZ ;  /* 0x000000030ea47819 */ /* 0x040fe400000006ff */
[----:B0-----:R-:W-:Y:S01]  /*2390*/  SHF.L.U64.HI R165, R14, 0x3, R15 ;  /* 0x000000030ea57819 */ /* 0x001fe2000001020f */
[----:B------:R-:W-:Y:S06]  /*23a0*/  @!P2 BRA `(.L_x_38) ;  /* 0x000000000004a947 */ /* 0x000fec0003800000 */
[----:B------:R0:W5:Y:S02]  /*23b0*/  LDG.E.LTC128B.U16 R154, desc[UR36][R162.64+0x2] ;  /* 0x00000224a29a7981 */ /* 0x000164000c1e1520 */
.L_x_38:
[----:B------:R-:W-:Y:S05]  /*23c0*/  BSYNC B1 ;  /* 0x0000000000017941 */ /* 0x000fea0003800000 */
.L_x_37:
[----:B-----5:R-:W-:Y:S01]  /*23d0*/  HADD2.F32 R167, -RZ, R154.H0_H0 ;  /* 0x2000009affa77230 */ /* 0x020fe20000004100 */
[----:B------:R-:W-:Y:S01]  /*23e0*/  ISETP.GT.AND P0, PT, R3, 0x8, PT ;  /* 0x000000080300780c */ /* 0x000fe20003f04270 */
[----:B------:R-:W-:-:S04]  /*23f0*/  IMAD.WIDE.U32 R172, R157, R14, R164 ;  /* 0x0000000e9dac7225 */ /* 0x000fc800078e00a4 */
[----:B------:R-:W-:Y:S01]  /*2400*/  FMUL R88, R167, R156 ;  /* 0x0000009ca7587220 */ /* 0x000fe20000400000 */
[----:B------:R-:W-:Y:S01]  /*2410*/  IMAD.IADD R171, R169, 0x1, R173 ;  /* 0x00000001a9ab7824 */ /* 0x000fe200078e02ad */
[----:B------:R-:W-:Y:S02]  /*2420*/  IADD3 R167, P4, R20, R172, RZ ;  /* 0x000000ac14a77210 */ /* 0x000fe40007f9e0ff */
[----:B------:R-:W-:Y:S01]  /*2430*/  FFMA R89, R89, R155, R88 ;  /* 0x0000009b59597223 */ /* 0x000fe20000000058 */
[----:B------:R-:W-:Y:S02]  /*2440*/  ISETP.GT.AND P1, PT, R0, RZ, P0 ;  /* 0x000000ff0000720c */ /* 0x000fe40000724270 */
[----:B------:R-:W-:Y:S01]  /*2450*/  IMAD.X R168, R171, 0x1, R159, P4 ;  /* 0x00000001aba87824 */ /* 0x000fe200020e069f */
[----:B------:R-:W-:Y:S02]  /*2460*/  LEA R88, P4, R167, R10, 0x1 ;  /* 0x0000000aa7587211 */ /* 0x000fe400078808ff */
[----:B------:R-:W-:-:S02]  /*2470*/  F2FP.F16.F32.PACK_AB R169, RZ, R89 ;  /* 0x00000059ffa9723e */ /* 0x000fc400000000ff */
[--C-:B------:R-:W-:Y:S02]  /*2480*/  LEA.HI.X R89, R167, R11, R168.reuse, 0x1, P4 ;  /* 0x0000000ba7597211 */ /* 0x100fe400020f0ca8 */
[----:B------:R-:W-:-:S05]  /*2490*/  PRMT R168, R169, 0x7610, R168 ;  /* 0x00007610a9a87816 */ /* 0x000fca00000000a8 */
[----:B------:R1:W-:Y:S04]  /*24a0*/  @P2 STG.E.U16 desc[UR36][R160.64+0x2], R168 ;  /* 0x000002a8a0002986 */ /* 0x0003e8000c101524 */
[----:B------:R2:W3:Y:S01]  /*24b0*/  @P1 LDG.E.LTC128B.U16 R154, desc[UR36][R88.64] ;  /* 0x00000024589a1981 */ /* 0x0004e2000c1e1520 */
[----:B------:R-:W-:Y:S01]  /*24c0*/  IMAD.SHL.U32 R167, R4, 0x10, RZ ;  /* 0x0000001004a77824 */ /* 0x000fe200078e00ff */
[----:B------:R-:W-:Y:S01]  /*24d0*/  IADD3 R172, P2, R6, R172, RZ ;  /* 0x000000ac06ac7210 */ /* 0x000fe20007f5e0ff */
[----:B------:R-:W-:Y:S03]  /*24e0*/  BSSY B1, `(.L_x_39) ;  /* 0x0000011000017945 */ /* 0x000fe60003800000 */
[----:B------:R-:W-:Y:S01]  /*24f0*/  IADD3 R170, P4, R167, R160, RZ ;  /* 0x000000a0a7aa7210 */ /* 0x000fe20007f9e0ff */
[----:B------:R-:W-:Y:S01]  /*2500*/  IMAD.X R173, R7, 0x1, R171, P2 ;  /* 0x0000000107ad7824 */ /* 0x000fe200010e06ab */
[----:B------:R-:W-:Y:S01]  /*2510*/  ISETP.GT.AND P2, PT, R0, 0x1, P0 ;  /* 0x000000010000780c */ /* 0x000fe20000744270 */
[----:B------:R-:W-:-:S04]  /*2520*/  IMAD.WIDE.U32 R172, R23, R12, R172 ;  /* 0x0000000c17ac7225 */ /* 0x000fc800078e00ac */
[----:B-1----:R-:W-:Y:S01]  /*2530*/  IMAD.IADD R168, R13, 0x1, R173 ;  /* 0x000000010da87824 */ /* 0x002fe200078e02ad */
[----:B--2---:R-:W-:-:S04]  /*2540*/  LEA R88, P5, R172, R10, 0x1 ;  /* 0x0000000aac587211 */ /* 0x004fc800078a08ff */
[----:B------:R-:W-:Y:S01]  /*2550*/  LEA.HI.X R89, R172, R11, R168, 0x1, P5 ;  /* 0x0000000bac597211 */ /* 0x000fe200028f0ca8 */
[----:B---3--:R-:W-:-:S05]  /*2560*/  HADD2.F32 R169, -RZ, R154.H0_H0 ;  /* 0x2000009affa97230 */ /* 0x008fca0000004100 */
[----:B------:R-:W-:-:S04]  /*2570*/  FMUL R169, R169, R156 ;  /* 0x0000009ca9a97220 */ /* 0x000fc80000400000 */
[----:B------:R-:W-:Y:S01]  /*2580*/  FFMA R90, R90, R155, R169 ;  /* 0x0000009b5a5a7223 */ /* 0x000fe200000000a9 */
[----:B------:R-:W-:-:S04]  /*2590*/  SHF.L.U64.HI R169, R4, 0x4, R5 ;  /* 0x0000000404a97819 */ /* 0x000fc80000010205 */
[----:B------:R-:W-:Y:S01]  /*25a0*/  F2FP.F16.F32.PACK_AB R90, RZ, R90 ;  /* 0x0000005aff5a723e */ /* 0x000fe200000000ff */
[----:B------:R-:W-:-:S05]  /*25b0*/  IMAD.X R171, R169, 0x1, R161, P4 ;  /* 0x00000001a9ab7824 */ /* 0x000fca00020e06a1 */
[----:B------:R1:W-:Y:S01]  /*25c0*/  @P1 STG.E.U16 desc[UR36][R170.64], R90 ;  /* 0x0000005aaa001986 */ /* 0x0003e2000c101524 */
[----:B------:R-:W-:Y:S05]  /*25d0*/  @!P2 BRA `(.L_x_40) ;  /* 0x000000000004a947 */ /* 0x000fea0003800000 */
[----:B------:R2:W5:Y:S02]  /*25e0*/  LDG.E.LTC128B.U16 R154, desc[UR36][R88.64+0x2] ;  /* 0x00000224589a7981 */ /* 0x000564000c1e1520 */
.L_x_40:
[----:B------:R-:W-:Y:S05]  /*25f0*/  BSYNC B1 ;  /* 0x0000000000017941 */ /* 0x000fea0003800000 */
.L_x_39:
[----:B-----5:R-:W-:Y:S01]  /*2600*/  HADD2.F32 R173, -RZ, R154.H0_H0 ;  /* 0x2000009affad7230 */ /* 0x020fe20000004100 */
[----:B------:R-:W-:Y:S01]  /*2610*/  ISETP.GT.AND P1, PT, R0, 0x8, P3 ;  /* 0x000000080000780c */ /* 0x000fe20001f24270 */
[----:B------:R-:W-:Y:S03]  /*2620*/  BSSY B1, `(.L_x_41) ;  /* 0x000000a000017945 */ /* 0x000fe60003800000 */
[----:B-1----:R-:W-:-:S04]  /*2630*/  FMUL R90, R173, R156 ;  /* 0x0000009cad5a7220 */ /* 0x002fc80000400000 */
[----:B------:R-:W-:Y:S01]  /*2640*/  FFMA R90, R91, R155, R90 ;  /* 0x0000009b5b5a7223 */ /* 0x000fe2000000005a */
[----:B------:R-:W-:-:S04]  /*2650*/  @P2 IMAD.MOV.U32 R91, RZ, RZ, R171 ;  /* 0x000000ffff5b2224 */ /* 0x000fc800078e00ab */
[----:B------:R-:W-:-:S04]  /*2660*/  F2FP.F16.F32.PACK_AB R90, RZ, R90 ;  /* 0x0000005aff5a723e */ /* 0x000fc800000000ff */
[----:B------:R-:W-:Y:S01]  /*2670*/  PRMT R168, R90, 0x7610, R168 ;  /* 0x000076105aa87816 */ /* 0x000fe200000000a8 */
[----:B------:R-:W-:-:S05]  /*2680*/  @P2 IMAD.MOV.U32 R90, RZ, RZ, R170 ;  /* 0x000000ffff5a2224 */ /* 0x000fca00078e00aa */
[----:B------:R1:W-:Y:S01]  /*2690*/  @P2 STG.E.U16 desc[UR36][R90.64+0x2], R168 ;  /* 0x000002a85a002986 */ /* 0x0003e2000c101524 */
[----:B------:R-:W-:Y:S05]  /*26a0*/  @!P1 BRA `(.L_x_42) ;  /* 0x0000000000049947 */ /* 0x000fea0003800000 */
[----:B------:R3:W5:Y:S02]  /*26b0*/  LDG.E.LTC128B.U16 R154, desc[UR36][R162.64+0x10] ;  /* 0x00001024a29a7981 */ /* 0x000764000c1e1520 */
.L_x_42:
[----:B------:R-:W-:Y:S05]  /*26c0*/  BSYNC B1 ;  /* 0x0000000000017941 */ /* 0x000fea0003800000 */
.L_x_41:
[----:B-1---5:R-:W-:Y:S01]  /*26d0*/  HADD2.F32 R91, -RZ, R154.H0_H0 ;  /* 0x2000009aff5b7230 */ /* 0x022fe20000004100 */
[----:B------:R-:W-:Y:S01]  /*26e0*/  ISETP.GT.AND P2, PT, R0, 0x9, P3 ;  /* 0x000000090000780c */ /* 0x000fe20001f44270 */
[----:B------:R-:W-:Y:S01]  /*26f0*/  @P1 IMAD.MOV.U32 R90, RZ, RZ, R160 ;  /* 0x000000ffff5a1224 */ /* 0x000fe200078e00a0 */
[----:B------:R-:W-:Y:S02]  /*2700*/  BSSY B1, `(.L_x_43) ;  /* 0x0000009000017945 */ /* 0x000fe40003800000 */
[----:B------:R-:W-:-:S04]  /*2710*/  FMUL R91, R91, R156 ;  /* 0x0000009c5b5b7220 */ /* 0x000fc80000400000 */
[----:B------:R-:W-:-:S05]  /*2720*/  FFMA R91, R92, R155, R91 ;  /* 0x0000009b5c5b7223 */ /* 0x000fca000000005b */
[----:B------:R-:W-:-:S04]  /*2730*/  F2FP.F16.F32.PACK_AB R91, RZ, R91 ;  /* 0x0000005bff5b723e */ /* 0x000fc800000000ff */
[----:B------:R-:W-:Y:S02]  /*2740*/  PRMT R92, R91, 0x7610, R92 ;  /* 0x000076105b5c7816 */ /* 0x000fe4000000005c */
[----:B------:R-:W-:-:S05]  /*2750*/  @P1 MOV R91, R161 ;  /* 0x000000a1005b1202 */ /* 0x000fca0000000f00 */
[----:B------:R1:W-:Y:S01]  /*2760*/  @P1 STG.E.U16 desc[UR36][R90.64+0x10], R92 ;  /* 0x0000105c5a001986 */ /* 0x0003e2000c101524 */
[----:B------:R-:W-:Y:S05]  /*2770*/  @!P2 BRA `(.L_x_44) ;  /* 0x000000000004a947 */ /* 0x000fea0003800000 */
[----:B------:R4:W5:Y:S02]  /*2780*/  LDG.E.LTC128B.U16 R154, desc[UR36][R162.64+0x12] ;  /* 0x00001224a29a7981 */ /* 0x000964000c1e1520 */
.L_x_44:
[----:B------:R-:W-:Y:S05]  /*2790*/  BSYNC B1 ;  /* 0x0000000000017941 */ /* 0x000fea0003800000 */
.L_x_43:
[----:B-1---5:R-:W-:Y:S01]  /*27a0*/  HADD2.F32 R91, -RZ, R154.H0_H0 ;  /* 0x2000009aff5b7230 */ /* 0x022fe20000004100 */
[----:B------:R-:W-:Y:S01]  /*27b0*/  ISETP.GT.AND P1, PT, R0, 0x8, P0 ;  /* 0x000000080000780c */ /* 0x000fe20000724270 */
[----:B------:R-:W-:Y:S03]  /*27c0*/  BSSY B1, `(.L_x_45) ;  /* 0x000000a000017945 */ /* 0x000fe60003800000 */
[----:B------:R-:W-:Y:S01]  /*27d0*/  FMUL R90, R91, R156 ;  /* 0x0000009c5b5a7220 */ /* 0x000fe20000400000 */
[----:B------:R-:W-:-:S03]  /*27e0*/  @P2 IMAD.MOV.U32 R91, RZ, RZ, R161 ;  /* 0x000000ffff5b2224 */ /* 0x000fc600078e00a1 */
[----:B------:R-:W-:-:S05]  /*27f0*/  FFMA R90, R93, R155, R90 ;  /* 0x0000009b5d5a7223 */ /* 0x000fca000000005a */
[----:B------:R-:W-:-:S04]  /*2800*/  F2FP.F16.F32.PACK_AB R90, RZ, R90 ;  /* 0x0000005aff5a723e */ /* 0x000fc800000000ff */
[----:B------:R-:W-:Y:S01]  /*2810*/  PRMT R92, R90, 0x7610, R92 ;  /* 0x000076105a5c7816 */ /* 0x000fe2000000005c */
[----:B------:R-:W-:-:S05]  /*2820*/  @P2 IMAD.MOV.U32 R90, RZ, RZ, R160 ;  /* 0x000000ffff5a2224 */ /* 0x000fca00078e00a0 */
[----:B------:R1:W-:Y:S01]  /*2830*/  @P2 STG.E.U16 desc[UR36][R90.64+0x12], R92 ;  /* 0x0000125c5a002986 */ /* 0x0003e2000c101524 */
[----:B------:R-:W-:Y:S05]  /*2840*/  @!P1 BRA `(.L_x_46) ;  /* 0x0000000000049947 */ /* 0x000fea0003800000 */
[----:B------:R0:W5:Y:S02]  /*2850*/  LDG.E.LTC128B.U16 R154, desc[UR36][R88.64+0x10] ;  /* 0x00001024589a7981 */ /* 0x000164000c1e1520 */
.L_x_46:
[----:B------:R-:W-:Y:S05]  /*2860*/  BSYNC B1 ;  /* 0x0000000000017941 */ /* 0x000fea0003800000 */
.L_x_45:
[----:B-1---5:R-:W-:Y:S01]  /*2870*/  HADD2.F32 R91, -RZ, R154.H0_H0 ;  /* 0x2000009aff5b7230 */ /* 0x022fe20000004100 */
[----:B------:R-:W-:Y:S01]  /*2880*/  ISETP.GT.AND P2, PT, R0, 0x9, P0 ;  /* 0x000000090000780c */ /* 0x000fe20000744270 */
[----:B------:R-:W-:Y:S01]  /*2890*/  @P1 IMAD.MOV.U32 R90, RZ, RZ, R170 ;  /* 0x000000ffff5a1224 */ /* 0x000fe200078e00aa */
[----:B------:R-:W-:Y:S02]  /*28a0*/  BSSY B1, `(.L_x_47) ;  /* 0x0000009000017945 */ /* 0x000fe40003800000 */
[----:B------:R-:W-:-:S04]  /*28b0*/  FMUL R91, R91, R156 ;  /* 0x0000009c5b5b7220 */ /* 0x000fc80000400000 */
[----:B------:R-:W-:-:S05]  /*28c0*/  FFMA R91, R94, R155, R91 ;  /* 0x0000009b5e5b7223 */ /* 0x000fca000000005b */
[----:B------:R-:W-:-:S04]  /*28d0*/  F2FP.F16.F32.PACK_AB R91, RZ, R91 ;  /* 0x0000005bff5b723e */ /* 0x000fc800000000ff */
[----:B------:R-:W-:Y:S01]  /*28e0*/  PRMT R92, R91, 0x7610, R92 ;  /* 0x000076105b5c7816 */ /* 0x000fe2000000005c */
[----:B------:R-:W-:-:S05]  /*28f0*/  @P1 IMAD.MOV.U32 R91, RZ, RZ, R171 ;  /* 0x000000ffff5b1224 */ /* 0x000fca00078e00ab */
[----:B------:R1:W-:Y:S01]  /*2900*/  @P1 STG.E.U16 desc[UR36][R90.64+0x10], R92 ;  /* 0x0000105c5a001986 */ /* 0x0003e2000c101524 */
[----:B------:R-:W-:Y:S05]  /*2910*/  @!P2 BRA `(.L_x_48) ;  /* 0x000000000004a947 */ /* 0x000fea0003800000 */
[----:B------:R0:W5:Y:S02]  /*2920*/  LDG.E.LTC128B.U16 R154, desc[UR36][R88.64+0x12] ;  /* 0x00001224589a7981 */ /* 0x000164000c1e1520 */
.L_x_48:
[----:B------:R-:W-:Y:S05]  /*2930*/  BSYNC B1 ;  /* 0x0000000000017941 */ /* 0x000fea0003800000 */
.L_x_47:
        /* <DEDUP_REMOVED lines=12> */
.L_x_50:
[----:B------:R-:W-:Y:S05]  /*2a00*/  BSYNC B1 ;  /* 0x0000000000017941 */ /* 0x000fea0003800000 */
.L_x_49:
        /* <DEDUP_REMOVED lines=12> */
.L_x_52:
[----:B------:R-:W-:Y:S05]  /*2ad0*/  BSYNC B1 ;  /* 0x0000000000017941 */ /* 0x000fea0003800000 */
.L_x_51:
[----:B-1---5:R-:W-:Y:S01]  /*2ae0*/  HADD2.F32 R91, -RZ, R154.H0_H0 ;  /* 0x2000009aff5b7230 */ /* 0x022fe20000004100 */
[----:B------:R-:W-:Y:S01]  /*2af0*/  ISETP.GT.AND P1, PT, R0, 0x10, P0 ;  /* 0x000000100000780c */ /* 0x000fe20000724270 */
[----:B------:R-:W-:Y:S03]  /*2b00*/  BSSY B1, `(.L_x_53) ;  /* 0x000000a000017945 */ /* 0x000fe60003800000 */
[----:B------:R-:W-:Y:S01]  /*2b10*/  FMUL R90, R91, R156 ;  /* 0x0000009c5b5a7220 */ /* 0x000fe20000400000 */
[----:B------:R-:W-:-:S03]  /*2b20*/  @P2 MOV R91, R161 ;  /* 0x000000a1005b2202 */ /* 0x000fc60000000f00 */
[----:B------:R-:W-:-:S05]  /*2b30*/  FFMA R90, R97, R155, R90 ;  /* 0x0000009b615a7223 */ /* 0x000fca000000005a */
[----:B------:R-:W-:-:S04]  /*2b40*/  F2FP.F16.F32.PACK_AB R90, RZ, R90 ;  /* 0x0000005aff5a723e */ /* 0x000fc800000000ff */
[----:B------:R-:W-:Y:S01]  /*2b50*/  PRMT R92, R90, 0x7610, R92 ;  /* 0x000076105a5c7816 */ /* 0x000fe2000000005c */
[----:B------:R-:W-:-:S05]  /*2b60*/  @P2 IMAD.MOV.U32 R90, RZ, RZ, R160 ;  /* 0x000000ffff5a2224 */ /* 0x000fca00078e00a0 */
[----:B------:R1:W-:Y:S01]  /*2b70*/  @P2 STG.E.U16 desc[UR36][R90.64+0x22], R92 ;  /* 0x0000225c5a002986 */ /* 0x0003e2000c101524 */
[----:B------:R-:W-:Y:S05]  /*2b80*/  @!P1 BRA `(.L_x_54) ;  /* 0x0000000000049947 */ /* 0x000fea0003800000 */
[----:B------:R0:W5:Y:S02]  /*2b90*/  LDG.E.LTC128B.U16 R154, desc[UR36][R88.64+0x20] ;  /* 0x00002024589a7981 */ /* 0x000164000c1e1520 */
.L_x_54:
[----:B------:R-:W-:Y:S05]  /*2ba0*/  BSYNC B1 ;  /* 0x0000000000017941 */ /* 0x000fea0003800000 */
.L_x_53:
        /* <DEDUP_REMOVED lines=12> */
.L_x_56:
[----:B------:R-:W-:Y:S05]  /*2c70*/  BSYNC B1 ;  /* 0x0000000000017941 */ /* 0x000fea0003800000 */
.L_x_55:
        /* <DEDUP_REMOVED lines=12> */
.L_x_58:
[----:B------:R-:W-:Y:S05]  /*2d40*/  BSYNC B1 ;  /* 0x0000000000017941 */ /* 0x000fea0003800000 */
.L_x_57:
        /* <DEDUP_REMOVED lines=12> */
.L_x_60:
[----:B------:R-:W-:Y:S05]  /*2e10*/  BSYNC B1 ;  /* 0x0000000000017941 */ /* 0x000fea0003800000 */
.L_x_59:
        /* <DEDUP_REMOVED lines=12> */
.L_x_62:
[----:B------:R-:W-:Y:S05]  /*2ee0*/  BSYNC B1 ;  /* 0x0000000000017941 */ /* 0x000fea0003800000 */
.L_x_61:
        /* <DEDUP_REMOVED lines=12> */
.L_x_64:
[----:B------:R-:W-:Y:S05]  /*2fb0*/  BSYNC B1 ;  /* 0x0000000000017941 */ /* 0x000fea0003800000 */
.L_x_63:
        /* <DEDUP_REMOVED lines=12> */
.L_x_66:
[----:B------:R-:W-:Y:S05]  /*3080*/  BSYNC B1 ;  /* 0x0000000000017941 */ /* 0x000fea0003800000 */
.L_x_65:
        /* <DEDUP_REMOVED lines=12> */
.L_x_68:
[----:B------:R-:W-:Y:S05]  /*3150*/  BSYNC B1 ;  /* 0x0000000000017941 */ /* 0x000fea0003800000 */
.L_x_67:
        /* <DEDUP_REMOVED lines=12> */
.L_x_70:
[----:B------:R-:W-:Y:S05]  /*3220*/  BSYNC B1 ;  /* 0x0000000000017941 */ /* 0x000fea0003800000 */
.L_x_69:
        /* <DEDUP_REMOVED lines=12> */
.L_x_72:
[----:B------:R-:W-:Y:S05]  /*32f0*/  BSYNC B1 ;  /* 0x0000000000017941 */ /* 0x000fea0003800000 */
.L_x_71:
        /* <DEDUP_REMOVED lines=12> */
.L_x_74:
[----:B------:R-:W-:Y:S05]  /*33c0*/  BSYNC B1 ;  /* 0x0000000000017941 */ /* 0x000fea0003800000 */
.L_x_73:
        /* <DEDUP_REMOVED lines=12> */
.L_x_76:
[----:B------:R-:W-:Y:S05]  /*3490*/  BSYNC B1 ;  /* 0x0000000000017941 */ /* 0x000fea0003800000 */
.L_x_75:
        /* <DEDUP_REMOVED lines=12> */
.L_x_78:
[----:B------:R-:W-:Y:S05]  /*3560*/  BSYNC B1 ;  /* 0x0000000000017941 */ /* 0x000fea0003800000 */
.L_x_77:
        /* <DEDUP_REMOVED lines=12> */
.L_x_80:
[----:B------:R-:W-:Y:S05]  /*3630*/  BSYNC B1 ;  /* 0x0000000000017941 */ /* 0x000fea0003800000 */
.L_x_79:
        /* <DEDUP_REMOVED lines=12> */
.L_x_82:
[----:B------:R-:W-:Y:S05]  /*3700*/  BSYNC B1 ;  /* 0x0000000000017941 */ /* 0x000fea0003800000 */
.L_x_81:
        /* <DEDUP_REMOVED lines=12> */
.L_x_84:
[----:B------:R-:W-:Y:S05]  /*37d0*/  BSYNC B1 ;  /* 0x0000000000017941 */ /* 0x000fea0003800000 */
.L_x_83:
        /* <DEDUP_REMOVED lines=12> */
.L_x_86:
[----:B------:R-:W-:Y:S05]  /*38a0*/  BSYNC B1 ;  /* 0x0000000000017941 */ /* 0x000fea0003800000 */
.L_x_85:
        /* <DEDUP_REMOVED lines=12> */
.L_x_88:
[----:B------:R-:W-:Y:S05]  /*3970*/  BSYNC B1 ;  /* 0x0000000000017941 */ /* 0x000fea0003800000 */
.L_x_87:
        /* <DEDUP_REMOVED lines=12> */
.L_x_90:
[----:B------:R-:W-:Y:S05]  /*3a40*/  BSYNC B1 ;  /* 0x0000000000017941 */ /* 0x000fea0003800000 */
.L_x_89:
        /* <DEDUP_REMOVED lines=12> */
.L_x_92:
[----:B------:R-:W-:Y:S05]  /*3b10*/  BSYNC B1 ;  /* 0x0000000000017941 */ /* 0x000fea0003800000 */
.L_x_91:
        /* <DEDUP_REMOVED lines=12> */
.L_x_94:
[----:B------:R-:W-:Y:S05]  /*3be0*/  BSYNC B1 ;  /* 0x0000000000017941 */ /* 0x000fea0003800000 */
.L_x_93:
        /* <DEDUP_REMOVED lines=12> */
.L_x_96:
[----:B------:R-:W-:Y:S05]  /*3cb0*/  BSYNC B1 ;  /* 0x0000000000017941 */ /* 0x000fea0003800000 */
.L_x_95:
        /* <DEDUP_REMOVED lines=12> */
.L_x_98:
[----:B------:R-:W-:Y:S05]  /*3d80*/  BSYNC B1 ;  /* 0x0000000000017941 */ /* 0x000fea0003800000 */
.L_x_97:
        /* <DEDUP_REMOVED lines=12> */
.L_x_100:
[----:B------:R-:W-:Y:S05]  /*3e50*/  BSYNC B1 ;  /* 0x0000000000017941 */ /* 0x000fea0003800000 */
.L_x_99:
        /* <DEDUP_REMOVED lines=12> */
.L_x_102:
[----:B------:R-:W-:Y:S05]  /*3f20*/  BSYNC B1 ;  /* 0x0000000000017941 */ /* 0x000fea0003800000 */
.L_x_101:
        /* <DEDUP_REMOVED lines=12> */
.L_x_104:
[----:B------:R-:W-:Y:S05]  /*3ff0*/  BSYNC B1 ;  /* 0x0000000000017941 */ /* 0x000fea0003800000 */
.L_x_103:
        /* <DEDUP_REMOVED lines=12> */
.L_x_106:
[----:B------:R-:W-:Y:S05]  /*40c0*/  BSYNC B1 ;  /* 0x0000000000017941 */ /* 0x000fea0003800000 */
.L_x_105:
        /* <DEDUP_REMOVED lines=12> */
.L_x_108:
[----:B------:R-:W-:Y:S05]  /*4190*/  BSYNC B1 ;  /* 0x0000000000017941 */ /* 0x000fea0003800000 */
.L_x_107:
        /* <DEDUP_REMOVED lines=12> */
.L_x_110:
[----:B------:R-:W-:Y:S05]  /*4260*/  BSYNC B1 ;  /* 0x0000000000017941 */ /* 0x000fea0003800000 */
.L_x_109:
        /* <DEDUP_REMOVED lines=12> */
.L_x_112:
[----:B------:R-:W-:Y:S05]  /*4330*/  BSYNC B1 ;  /* 0x0000000000017941 */ /* 0x000fea0003800000 */
.L_x_111:
        /* <DEDUP_REMOVED lines=12> */
.L_x_114:
[----:B------:R-:W-:Y:S05]  /*4400*/  BSYNC B1 ;  /* 0x0000000000017941 */ /* 0x000fea0003800000 */
.L_x_113:
        /* <DEDUP_REMOVED lines=12> */
.L_x_116:
[----:B------:R-:W-:Y:S05]  /*44d0*/  BSYNC B1 ;  /* 0x0000000000017941 */ /* 0x000fea0003800000 */
.L_x_115:
        /* <DEDUP_REMOVED lines=12> */
.L_x_118:
[----:B------:R-:W-:Y:S05]  /*45a0*/  BSYNC B1 ;  /* 0x0000000000017941 */ /* 0x000fea0003800000 */
.L_x_117:
        /* <DEDUP_REMOVED lines=12> */
.L_x_120:
[----:B------:R-:W-:Y:S05]  /*4670*/  BSYNC B1 ;  /* 0x0000000000017941 */ /* 0x000fea0003800000 */
.L_x_119:
        /* <DEDUP_REMOVED lines=12> */
.L_x_122:
[----:B------:R-:W-:Y:S05]  /*4740*/  BSYNC B1 ;  /* 0x0000000000017941 */ /* 0x000fea0003800000 */
.L_x_121:
        /* <DEDUP_REMOVED lines=12> */
.L_x_124:
[----:B------:R-:W-:Y:S05]  /*4810*/  BSYNC B1 ;  /* 0x0000000000017941 */ /* 0x000fea0003800000 */
.L_x_123:
        /* <DEDUP_REMOVED lines=12> */
.L_x_126:
[----:B------:R-:W-:Y:S05]  /*48e0*/  BSYNC B1 ;  /* 0x0000000000017941 */ /* 0x000fea0003800000 */
.L_x_125:
        /* <DEDUP_REMOVED lines=12> */
.L_x_128:
[----:B------:R-:W-:Y:S05]  /*49b0*/  BSYNC B1 ;  /* 0x0000000000017941 */ /* 0x000fea0003800000 */
.L_x_127:
        /* <DEDUP_REMOVED lines=12> */
.L_x_130:
[----:B------:R-:W-:Y:S05]  /*4a80*/  BSYNC B1 ;  /* 0x0000000000017941 */ /* 0x000fea0003800000 */
.L_x_129:
        /* <DEDUP_REMOVED lines=12> */
.L_x_132:
[----:B------:R-:W-:Y:S05]  /*4b50*/  BSYNC B1 ;  /* 0x0000000000017941 */ /* 0x000fea0003800000 */
.L_x_131:
        /* <DEDUP_REMOVED lines=12> */
.L_x_134:
[----:B------:R-:W-:Y:S05]  /*4c20*/  BSYNC B1 ;  /* 0x0000000000017941 */ /* 0x000fea0003800000 */
.L_x_133:
        /* <DEDUP_REMOVED lines=12> */
.L_x_136:
[----:B------:R-:W-:Y:S05]  /*4cf0*/  BSYNC B1 ;  /* 0x0000000000017941 */ /* 0x000fea0003800000 */
.L_x_135:
        /* <DEDUP_REMOVED lines=12> */
.L_x_138:
[----:B------:R-:W-:Y:S05]  /*4dc0*/  BSYNC B1 ;  /* 0x0000000000017941 */ /* 0x000fea0003800000 */
.L_x_137:
        /* <DEDUP_REMOVED lines=12> */
.L_x_140:
[----:B------:R-:W-:Y:S05]  /*4e90*/  BSYNC B1 ;  /* 0x0000000000017941 */ /* 0x000fea0003800000 */
.L_x_139:
        /* <DEDUP_REMOVED lines=12> */
.L_x_142:
[----:B------:R-:W-:Y:S05]  /*4f60*/  BSYNC B1 ;  /* 0x0000000000017941 */ /* 0x000fea0003800000 */
.L_x_141:
        /* <DEDUP_REMOVED lines=12> */
.L_x_144:
[----:B------:R-:W-:Y:S05]  /*5030*/  BSYNC B1 ;  /* 0x0000000000017941 */ /* 0x000fea0003800000 */
.L_x_143:
        /* <DEDUP_REMOVED lines=12> */
.L_x_146:
[----:B------:R-:W-:Y:S05]  /*5100*/  BSYNC B1 ;  /* 0x0000000000017941 */ /* 0x000fea0003800000 */
.L_x_145:
        /* <DEDUP_REMOVED lines=12> */
.L_x_148:
[----:B------:R-:W-:Y:S05]  /*51d0*/  BSYNC B1 ;  /* 0x0000000000017941 */ /* 0x000fea0003800000 */
.L_x_147:
        /* <DEDUP_REMOVED lines=12> */
.L_x_150:
[----:B------:R-:W-:Y:S05]  /*52a0*/  BSYNC B1 ;  /* 0x0000000000017941 */ /* 0x000fea0003800000 */
.L_x_149:
        /* <DEDUP_REMOVED lines=12> */
.L_x_152:
[----:B------:R-:W-:Y:S05]  /*5370*/  BSYNC B1 ;  /* 0x0000000000017941 */ /* 0x000fea0003800000 */
.L_x_151:
        /* <DEDUP_REMOVED lines=12> */
.L_x_154:
[----:B------:R-:W-:Y:S05]  /*5440*/  BSYNC B1 ;  /* 0x0000000000017941 */ /* 0x000fea0003800000 */
.L_x_153:
        /* <DEDUP_REMOVED lines=12> */
.L_x_156:
[----:B------:R-:W-:Y:S05]  /*5510*/  BSYNC B1 ;  /* 0x0000000000017941 */ /* 0x000fea0003800000 */
.L_x_155:
        /* <DEDUP_REMOVED lines=12> */
.L_x_158:
[----:B------:R-:W-:Y:S05]  /*55e0*/  BSYNC B1 ;  /* 0x0000000000017941 */ /* 0x000fea0003800000 */
.L_x_157:
[----:B-1---5:R-:W-:Y:S01]  /*55f0*/  HADD2.F32 R91, -RZ, R154.H0_H0 ;  /* 0x2000009aff5b7230 */ /* 0x022fe20000004100 */
[----:B------:R-:W-:Y:S01]  /*5600*/  ISETP.GT.AND P1, PT, R0, 0x79, P0 ;  /* 0x000000790000780c */ /* 0x000fe20000724270 */
[----:B------:R-:W-:Y:S01]  /*5610*/  @P2 IMAD.MOV.U32 R8, RZ, RZ, R170 ;  /* 0x000000ffff082224 */ /* 0x000fe200078e00aa */
[----:B------:R-:W-:Y:S01]  /*5620*/  IADD3 R157, P0, R157, 0x80, RZ ;  /* 0x000000809d9d7810 */ /* 0x000fe20007f1e0ff */
[----:B------:R-:W-:Y:S01]  /*5630*/  BSSY B1, `(.L_x_159) ;  /* 0x000000a000017945 */ /* 0x000fe20003800000 */
[----:B------:R-:W-:-:S04]  /*5640*/  FMUL R91, R91, R156 ;  /* 0x0000009c5b5b7220 */ /* 0x000fc80000400000 */
[----:B------:R-:W-:-:S05]  /*5650*/  FFMA R91, R150, R155, R91 ;  /* 0x0000009b965b7223 */ /* 0x000fca000000005b */
[----:B------:R-:W-:-:S04]  /*5660*/  F2FP.F16.F32.PACK_AB R91, RZ, R91 ;  /* 0x0000005bff5b723e */ /* 0x000fc800000000ff */
[----:B------:R-:W-:Y:S01]  /*5670*/  PRMT R90, R91, 0x7610, R90 ;  /* 0x000076105b5a7816 */ /* 0x000fe2000000005a */
[----:B------:R-:W-:Y:S02]  /*5680*/  IMAD.X R91, RZ, RZ, R9, P0 ;  /* 0x000000ffff5b7224 */ /* 0x000fe400000e0609 */
[----:B------:R-:W-:-:S05]  /*5690*/  @P2 IMAD.MOV.U32 R9, RZ, RZ, R171 ;  /* 0x000000ffff092224 */ /* 0x000fca00078e00ab */
[----:B------:R1:W-:Y:S01]  /*56a0*/  @P2 STG.E.U16 desc[UR36][R8.64+0xf0], R90 ;  /* 0x0000f05a08002986 */ /* 0x0003e2000c101524 */
[----:B------:R-:W-:Y:S05]  /*56b0*/  @!P1 BRA `(.L_x_160) ;  /* 0x0000000000049947 */ /* 0x000fea0003800000 */
[----:B------:R0:W5:Y:S02]  /*56c0*/  LDG.E.LTC128B.U16 R154, desc[UR36][R88.64+0xf2] ;  /* 0x0000f224589a7981 */ /* 0x000164000c1e1520 */
.L_x_160:
[----:B------:R-:W-:Y:S05]  /*56d0*/  BSYNC B1 ;  /* 0x0000000000017941 */ /* 0x000fea0003800000 */
.L_x_159:
[----:B-1---5:R-:W-:Y:S01]  /*56e0*/  HADD2.F32 R9, -RZ, R154.H0_H0 ;  /* 0x2000009aff097230 */ /* 0x022fe20000004100 */
[----:B------:R-:W-:Y:S01]  /*56f0*/  ISETP.GT.AND P0, PT, R3, 0x80, PT ;  /* 0x000000800300780c */ /* 0x000fe20003f04270 */
[----:B------:R-:W-:-:S03]  /*5700*/  IMAD R8, R91, R14, RZ ;  /* 0x0000000e5b087224 */ /* 0x000fc600078e02ff */
[----:B0-2---:R-:W-:Y:S01]  /*5710*/  FMUL R88, R9, R156 ;  /* 0x0000009c09587220 */ /* 0x005fe20000400000 */
[C---:B------:R-:W-:Y:S01]  /*5720*/  IMAD R97, R157.reuse, R15, R8 ;  /* 0x0000000f9d617224 */ /* 0x040fe200078e0208 */
[----:B------:R-:W-:Y:S01]  /*5730*/  ISETP.GT.AND P3, PT, R0, RZ, P0 ;  /* 0x000000ff0000720c */ /* 0x000fe20000764270 */
[----:B------:R-:W-:-:S04]  /*5740*/  IMAD.WIDE.U32 R8, R157, R14, R158 ;  /* 0x0000000e9d087225 */ /* 0x000fc800078e009e */
[----:B------:R-:W-:Y:S01]  /*5750*/  FFMA R151, R151, R155, R88 ;  /* 0x0000009b97977223 */ /* 0x000fe20000000058 */
[----:B------:R-:W-:Y:S01]  /*5760*/  IMAD.IADD R9, R9, 0x1, R97 ;  /* 0x0000000109097824 */ /* 0x000fe200078e0261 */
[----:B------:R-:W-:-:S03]  /*5770*/  LEA R88, P2, R8, R10, 0x1 ;  /* 0x0000000a08587211 */ /* 0x000fc600078408ff */
[----:B------:R-:W-:Y:S02]  /*5780*/  F2FP.F16.F32.PACK_AB R151, RZ, R151 ;  /* 0x00000097ff97723e */ /* 0x000fe400000000ff */
[----:B------:R-:W-:-:S03]  /*5790*/  LEA.HI.X R89, R8, R11, R9, 0x1, P2 ;  /* 0x0000000b08597211 */ /* 0x000fc600010f0c09 */
[----:B------:R0:W-:Y:S04]  /*57a0*/  @P1 STG.E.U16 desc[UR36][R170.64+0xf2], R151 ;  /* 0x0000f297aa001986 */ /* 0x0001e8000c101524 */
[----:B------:R-:W2:Y:S01]  /*57b0*/  @P3 LDG.E.LTC128B.U16 R154, desc[UR36][R88.64] ;  /* 0x00000024589a3981 */ /* 0x000ea2000c1e1520 */
[----:B------:R-:W-:Y:S01]  /*57c0*/  IMAD.WIDE.U32 R8, R157, R14, R6 ;  /* 0x0000000e9d087225 */ /* 0x000fe200078e0006 */
[C---:B------:R-:W-:Y:S01]  /*57d0*/  SHF.L.U32 R93, R4.reuse, 0x8, RZ ;  /* 0x00000008045d7819 */ /* 0x040fe200000006ff */
[----:B------:R-:W-:Y:S01]  /*57e0*/  BSSY B1, `(.L_x_161) ;  /* 0x0000011000017945 */ /* 0x000fe20003800000 */
[----:B------:R-:W-:Y:S01]  /*57f0*/  SHF.L.U64.HI R95, R4, 0x8, R5 ;  /* 0x00000008045f7819 */ /* 0x000fe20000010205 */
[----:B------:R-:W-:Y:S01]  /*5800*/  IMAD.IADD R9, R97, 0x1, R9 ;  /* 0x0000000161097824 */ /* 0x000fe200078e0209 */
[----:B------:R-:W-:Y:S01]  /*5810*/  ISETP.GT.AND P2, PT, R0, 0x1, P0 ;  /* 0x000000010000780c */ /* 0x000fe20000744270 */
[----:B------:R-:W-:Y:S01]  /*5820*/  IMAD.WIDE.U32 R90, R23, R12, R8 ;  /* 0x0000000c175a7225 */ /* 0x000fe200078e0008 */
[----:B------:R-:W-:-:S03]  /*5830*/  IADD3 R8, P1, R93, R160, RZ ;  /* 0x000000a05d087210 */ /* 0x000fc60007f3e0ff */
[----:B------:R-:W-:Y:S01]  /*5840*/  IMAD.IADD R5, R13, 0x1, R91 ;  /* 0x000000010d057824 */ /* 0x000fe200078e025b */
[----:B------:R-:W-:Y:S01]  /*5850*/  LEA R4, P4, R90, R10, 0x1 ;  /* 0x0000000a5a047211 */ /* 0x000fe200078808ff */
[----:B------:R-:W-:-:S03]  /*5860*/  IMAD.X R9, R95, 0x1, R161, P1 ;  /* 0x000000015f097824 */ /* 0x000fc600008e06a1 */
[----:B------:R-:W-:Y:S01]  /*5870*/  LEA.HI.X R5, R90, R11, R5, 0x1, P4 ;  /* 0x0000000b5a057211 */ /* 0x000fe200020f0c05 */
[----:B--2---:R-:W-:-:S05]  /*5880*/  HADD2.F32 R15, -RZ, R154.H0_H0 ;  /* 0x2000009aff0f7230 */ /* 0x004fca0000004100 */
[----:B------:R-:W-:-:S04]  /*5890*/  FMUL R15, R15, R156 ;  /* 0x0000009c0f0f7220 */ /* 0x000fc80000400000 */
[----:B------:R-:W-:-:S05]  /*58a0*/  FFMA R15, R24, R155, R15 ;  /* 0x0000009b180f7223 */ /* 0x000fca000000000f */
[----:B------:R-:W-:-:S05]  /*58b0*/  F2FP.F16.F32.PACK_AB R15, RZ, R15 ;  /* 0x0000000fff0f723e */ /* 0x000fca00000000ff */
[----:B------:R0:W-:Y:S01]  /*58c0*/  @P3 STG.E.U16 desc[UR36][R8.64], R15 ;  /* 0x0000000f08003986 */ /* 0x0001e2000c101524 */
[----:B------:R-:W-:Y:S05]  /*58d0*/  @!P2 BRA `(.L_x_162) ;  /* 0x000000000004a947 */ /* 0x000fea0003800000 */
[----:B------:R1:W5:Y:S02]  /*58e0*/  LDG.E.LTC128B.U16 R154, desc[UR36][R4.64+0x2] ;  /* 0x00000224049a7981 */ /* 0x000364000c1e1520 */
.L_x_162:
[----:B------:R-:W-:Y:S05]  /*58f0*/  BSYNC B1 ;  /* 0x0000000000017941 */ /* 0x000fea0003800000 */
.L_x_161:
[----:B0----5:R-:W-:Y:S01]  /*5900*/  HADD2.F32 R15, -RZ, R154.H0_H0 ;  /* 0x2000009aff0f7230 */ /* 0x021fe20000004100 */
[----:B------:R-:W-:Y:S01]  /*5910*/  ISETP.GT.AND P1, PT, R3, 0x88, PT ;  /* 0x000000880300780c */ /* 0x000fe20003f24270 */
[----:B------:R-:W-:Y:S03]  /*5920*/  BSSY B1, `(.L_x_163) ;  /* 0x000000f000017945 */ /* 0x000fe60003800000 */
[----:B------:R-:W-:Y:S01]  /*5930*/  FMUL R24, R15, R156 ;  /* 0x0000009c0f187220 */ /* 0x000fe20000400000 */
[----:B------:R-:W-:Y:S01]  /*5940*/  IMAD.WIDE.U32 R14, R157, R14, R164 ;  /* 0x0000000e9d0e7225 */ /* 0x000fe200078e00a4 */
[----:B------:R-:W-:-:S03]  /*5950*/  ISETP.GT.AND P3, PT, R0, RZ, P1 ;  /* 0x000000ff0000720c */ /* 0x000fc60000f64270 */
[----:B------:R-:W-:Y:S01]  /*5960*/  FFMA R24, R25, R155, R24 ;  /* 0x0000009b19187223 */ /* 0x000fe20000000018 */
[----:B------:R-:W-:Y:S01]  /*5970*/  IMAD.IADD R97, R97, 0x1, R15 ;  /* 0x0000000161617824 */ /* 0x000fe200078e020f */
[-C--:B------:R-:W-:Y:S02]  /*5980*/  IADD3 R21, P5, R20, R14.reuse, RZ ;  /* 0x0000000e14157210 */ /* 0x080fe40007fbe0ff */
[----:B------:R-:W-:Y:S02]  /*5990*/  IADD3 R20, P4, R6, R14, RZ ;  /* 0x0000000e06147210 */ /* 0x000fe40007f9e0ff */
[----:B------:R-:W-:Y:S01]  /*59a0*/  F2FP.F16.F32.PACK_AB R24, RZ, R24 ;  /* 0x00000018ff18723e */ /* 0x000fe200000000ff */
[----:B------:R-:W-:Y:S01]  /*59b0*/  IMAD.X R158, R97, 0x1, R159, P5 ;  /* 0x00000001619e7824 */ /* 0x000fe200028e069f */
[----:B------:R-:W-:-:S03]  /*59c0*/  LEA R14, P5, R21, R10, 0x1 ;  /* 0x0000000a150e7211 */ /* 0x000fc600078a08ff */
[----:B------:R0:W-:Y:S01]  /*59d0*/  @P2 STG.E.U16 desc[UR36][R8.64+0x2], R24 ;  /* 0x0000021808002986 */ /* 0x0001e2000c101524 */
[----:B------:R-:W-:Y:S01]  /*59e0*/  LEA.HI.X R15, R21, R11, R158, 0x1, P5 ;  /* 0x0000000b150f7211 */ /* 0x000fe200028f0c9e */
[----:B------:R-:W-:Y:S08]  /*59f0*/  @!P3 BRA `(.L_x_164) ;  /* 0x000000000004b947 */ /* 0x000ff00003800000 */
[----:B------:R2:W5:Y:S02]  /*5a00*/  LDG.E.LTC128B.U16 R154, desc[UR36][R14.64] ;  /* 0x000000240e9a7981 */ /* 0x000564000c1e1520 */
.L_x_164:
[----:B------:R-:W-:Y:S05]  /*5a10*/  BSYNC B1 ;  /* 0x0000000000017941 */ /* 0x000fea0003800000 */
.L_x_163:
[----:B-----5:R-:W-:Y:S01]  /*5a20*/  HADD2.F32 R3, -RZ, R154.H0_H0 ;  /* 0x2000009aff037230 */ /* 0x020fe20000004100 */
[----:B------:R-:W-:Y:S01]  /*5a30*/  ISETP.GT.AND P2, PT, R0, 0x1, P1 ;  /* 0x000000010000780c */ /* 0x000fe20000f44270 */
[----:B------:R-:W-:Y:S01]  /*5a40*/  IMAD.X R21, R7, 0x1, R97, P4 ;  /* 0x0000000107157824 */ /* 0x000fe200020e0661 */
[----:B------:R-:W-:Y:S01]  /*5a50*/  IADD3 R6, P4, R8, R167, RZ ;  /* 0x000000a708067210 */ /* 0x000fe20007f9e0ff */
[----:B------:R-:W-:Y:S01]  /*5a60*/  BSSY B1, `(.L_x_165) ;  /* 0x000000c000017945 */ /* 0x000fe20003800000 */
[----:B------:R-:W-:Y:S01]  /*5a70*/  FMUL R3, R3, R156 ;  /* 0x0000009c03037220 */ /* 0x000fe20000400000 */
[----:B--2---:R-:W-:-:S04]  /*5a80*/  IMAD.WIDE.U32 R14, R23, R12, R20 ;  /* 0x0000000c170e7225 */ /* 0x004fc800078e0014 */
[----:B------:R-:W-:Y:S01]  /*5a90*/  FFMA R3, R26, R155, R3 ;  /* 0x0000009b1a037223 */ /* 0x000fe20000000003 */
[----:B------:R-:W-:Y:S01]  /*5aa0*/  IMAD.X R7, R9, 0x1, R169, P4 ;  /* 0x0000000109077824 */ /* 0x000fe200020e06a9 */
[----:B------:R-:W-:Y:S01]  /*5ab0*/  LEA R10, P5, R14, R10, 0x1 ;  /* 0x0000000a0e0a7211 */ /* 0x000fe200078a08ff */
[----:B------:R-:W-:Y:S02]  /*5ac0*/  IMAD.IADD R13, R13, 0x1, R15 ;  /* 0x000000010d0d7824 */ /* 0x000fe400078e020f */
[----:B------:R-:W-:-:S03]  /*5ad0*/  F2FP.F16.F32.PACK_AB R3, RZ, R3 ;  /* 0x00000003ff03723e */ /* 0x000fc600000000ff */
[----:B------:R-:W-:Y:S02]  /*5ae0*/  LEA.HI.X R11, R14, R11, R13, 0x1, P5 ;  /* 0x0000000b0e0b7211 */ /* 0x000fe400028f0c0d */
[----:B------:R2:W-:Y:S01]  /*5af0*/  @P3 STG.E.U16 desc[UR36][R6.64], R3 ;  /* 0x0000000306003986 */ /* 0x0005e2000c101524 */
[----:B------:R-:W-:Y:S05]  /*5b00*/  @!P2 BRA `(.L_x_166) ;  /* 0x000000000004a947 */ /* 0x000fea0003800000 */
[----:B------:R0:W5:Y:S02]  /*5b10*/  LDG.E.LTC128B.U16 R154, desc[UR36][R10.64+0x2] ;  /* 0x000002240a9a7981 */ /* 0x000164000c1e1520 */
.L_x_166:
[----:B------:R-:W-:Y:S05]  /*5b20*/  BSYNC B1 ;  /* 0x0000000000017941 */ /* 0x000fea0003800000 */
.L_x_165:
[----:B--2--5:R-:W-:Y:S01]  /*5b30*/  HADD2.F32 R3, -RZ, R154.H0_H0 ;  /* 0x2000009aff037230 */ /* 0x024fe20000004100 */
[----:B------:R-:W-:Y:S01]  /*5b40*/  ISETP.GT.AND P3, PT, R0, 0x8, P0 ;  /* 0x000000080000780c */ /* 0x000fe20000764270 */
[----:B------:R-:W-:Y:S03]  /*5b50*/  BSSY B1, `(.L_x_167) ;  /* 0x0000007000017945 */ /* 0x000fe60003800000 */
[----:B------:R-:W-:-:S04]  /*5b60*/  FMUL R12, R3, R156 ;  /* 0x0000009c030c7220 */ /* 0x000fc80000400000 */
[----:B------:R-:W-:-:S05]  /*5b70*/  FFMA R12, R27, R155, R12 ;  /* 0x0000009b1b0c7223 */ /* 0x000fca000000000c */
[----:B------:R-:W-:-:S05]  /*5b80*/  F2FP.F16.F32.PACK_AB R12, RZ, R12 ;  /* 0x0000000cff0c723e */ /* 0x000fca00000000ff */
[----:B------:R2:W-:Y:S01]  /*5b90*/  @P2 STG.E.U16 desc[UR36][R6.64+0x2], R12 ;  /* 0x0000020c06002986 */ /* 0x0005e2000c101524 */
[----:B------:R-:W-:Y:S05]  /*5ba0*/  @!P3 BRA `(.L_x_168) ;  /* 0x000000000004b947 */ /* 0x000fea0003800000 */
[----:B------:R0:W5:Y:S02]  /*5bb0*/  LDG.E.LTC128B.U16 R154, desc[UR36][R4.64+0x10] ;  /* 0x00001024049a7981 */ /* 0x000164000c1e1520 */
.L_x_168:
[----:B------:R-:W-:Y:S05]  /*5bc0*/  BSYNC B1 ;  /* 0x0000000000017941 */ /* 0x000fea0003800000 */
.L_x_167:
[----:B-----5:R-:W-:Y:S01]  /*5bd0*/  HADD2.F32 R3, -RZ, R154.H0_H0 ;  /* 0x2000009aff037230 */ /* 0x020fe20000004100 */
[----:B------:R-:W-:Y:S01]  /*5be0*/  ISETP.GT.AND P2, PT, R0, 0x9, P0 ;  /* 0x000000090000780c */ /* 0x000fe20000744270 */
[----:B--2---:R-:W-:Y:S01]  /*5bf0*/  IMAD.MOV.U32 R6, RZ, RZ, R8 ;  /* 0x000000ffff067224 */ /* 0x004fe200078e0008 */
[----:B------:R-:W-:Y:S01]  /*5c00*/  BSSY B1, `(.L_x_169) ;  /* 0x0000008000017945 */ /* 0x000fe20003800000 */
[----:B------:R-:W-:Y:S02]  /*5c10*/  IMAD.MOV.U32 R7, RZ, RZ, R9 ;  /* 0x000000ffff077224 */ /* 0x000fe400078e0009 */
[----:B------:R-:W-:-:S04]  /*5c20*/  FMUL R3, R3, R156 ;  /* 0x0000009c03037220 */ /* 0x000fc80000400000 */
[----:B------:R-:W-:-:S05]  /*5c30*/  FFMA R3, R28, R155, R3 ;  /* 0x0000009b1c037223 */ /* 0x000fca0000000003 */
[----:B------:R-:W-:-:S05]  /*5c40*/  F2FP.F16.F32.PACK_AB R3, RZ, R3 ;  /* 0x00000003ff03723e */ /* 0x000fca00000000ff */
[----:B------:R2:W-:Y:S01]  /*5c50*/  @P3 STG.E.U16 desc[UR36][R6.64+0x10], R3 ;  /* 0x0000100306003986 */ /* 0x0005e2000c101524 */
[----:B------:R-:W-:Y:S05]  /*5c60*/  @!P2 BRA `(.L_x_170) ;  /* 0x000000000004a947 */ /* 0x000fea0003800000 */
[----:B------:R0:W5:Y:S02]  /*5c70*/  LDG.E.LTC128B.U16 R154, desc[UR36][R4.64+0x12] ;  /* 0x00001224049a7981 */ /* 0x000164000c1e1520 */
.L_x_170:
[----:B------:R-:W-:Y:S05]  /*5c80*/  BSYNC B1 ;  /* 0x0000000000017941 */ /* 0x000fea0003800000 */
.L_x_169:
        /* <DEDUP_REMOVED lines=9> */
.L_x_172:
[----:B------:R-:W-:Y:S05]  /*5d20*/  BSYNC B1 ;  /* 0x0000000000017941 */ /* 0x000fea0003800000 */
.L_x_171:
[----:B-----5:R-:W-:Y:S01]  /*5d30*/  HADD2.F32 R3, -RZ, R154.H0_H0 ;  /* 0x2000009aff037230 */ /* 0x020fe20000004100 */
[----:B0-----:R-:W-:Y:S01]  /*5d40*/  IADD3 R8, P3, R167, R8, RZ ;  /* 0x00000008a7087210 */ /* 0x001fe20007f7e0ff */
[----:B------:R-:W-:Y:S01]  /*5d50*/  BSSY B1, `(.L_x_173) ;  /* 0x0000009000017945 */ /* 0x000fe20003800000 */
[----:B------:R-:W-:Y:S02]  /*5d60*/  ISETP.GT.AND P2, PT, R0, 0x9, P1 ;  /* 0x000000090000780c */ /* 0x000fe40000f44270 */
[----:B------:R-:W-:Y:S01]  /*5d70*/  FMUL R3, R3, R156 ;  /* 0x0000009c03037220 */ /* 0x000fe20000400000 */
[----:B------:R-:W-:-:S03]  /*5d80*/  IADD3.X R9, R169, R9, RZ, P3, !PT ;  /* 0x00000009a9097210 */ /* 0x000fc60001ffe4ff */
[----:B------:R-:W-:-:S05]  /*5d90*/  FFMA R3, R30, R155, R3 ;  /* 0x0000009b1e037223 */ /* 0x000fca0000000003 */
[----:B------:R-:W-:-:S05]  /*5da0*/  F2FP.F16.F32.PACK_AB R3, RZ, R3 ;  /* 0x00000003ff03723e */ /* 0x000fca00000000ff */
[----:B------:R0:W-:Y:S01]  /*5db0*/  @P4 STG.E.U16 desc[UR36][R8.64+0x10], R3 ;  /* 0x0000100308004986 */ /* 0x0001e2000c101524 */
[----:B------:R-:W-:Y:S05]  /*5dc0*/  @!P2 BRA `(.L_x_174) ;  /* 0x000000000004a947 */ /* 0x000fea0003800000 */
[----:B------:R0:W5:Y:S02]  /*5dd0*/  LDG.E.LTC128B.U16 R154, desc[UR36][R10.64+0x12] ;  /* 0x000012240a9a7981 */ /* 0x000164000c1e1520 */
.L_x_174:
[----:B------:R-:W-:Y:S05]  /*5de0*/  BSYNC B1 ;  /* 0x0000000000017941 */ /* 0x000fea0003800000 */
.L_x_173:
[----:B0----5:R-:W-:Y:S01]  /*5df0*/  HADD2.F32 R3, -RZ, R154.H0_H0 ;  /* 0x2000009aff037230 */ /* 0x021fe20000004100 */
[----:B------:R-:W-:Y:S01]  /*5e00*/  ISETP.GT.AND P3, PT, R0, 0x10, P0 ;  /* 0x000000100000780c */ /* 0x000fe20000764270 */
[----:B------:R-:W-:Y:S03]  /*5e10*/  BSSY B1, `(.L_x_175) ;  /* 0x0000009000017945 */ /* 0x000fe60003800000 */
[----:B------:R-:W-:-:S04]  /*5e20*/  FMUL R8, R3, R156 ;  /* 0x0000009c03087220 */ /* 0x000fc80000400000 */
[----:B------:R-:W-:Y:S01]  /*5e30*/  FFMA R31, R31, R155, R8 ;  /* 0x0000009b1f1f7223 */ /* 0x000fe20000000008 */
[----:B------:R-:W-:-:S04]  /*5e40*/  IADD3 R8, P4, P5, R167, R160, R93 ;  /* 0x000000a0a7087210 */ /* 0x000fc80007d9e05d */
[----:B------:R-:W-:Y:S02]  /*5e50*/  F2FP.F16.F32.PACK_AB R31, RZ, R31 ;  /* 0x0000001fff1f723e */ /* 0x000fe400000000ff */
[----:B------:R-:W-:-:S05]  /*5e60*/  IADD3.X R9, R169, R161, R95, P4, P5 ;  /* 0x000000a1a9097210 */ /* 0x000fca00027ea45f */
[----:B------:R0:W-:Y:S01]  /*5e70*/  @P2 STG.E.U16 desc[UR36][R8.64+0x12], R31 ;  /* 0x0000121f08002986 */ /* 0x0001e2000c101524 */
[----:B------:R-:W-:Y:S05]  /*5e80*/  @!P3 BRA `(.L_x_176) ;  /* 0x000000000004b947 */ /* 0x000fea0003800000 */
[----:B------:R0:W5:Y:S02]  /*5e90*/  LDG.E.LTC128B.U16 R154, desc[UR36][R4.64+0x20] ;  /* 0x00002024049a7981 */ /* 0x000164000c1e1520 */
.L_x_176:
[----:B------:R-:W-:Y:S05]  /*5ea0*/  BSYNC B1 ;  /* 0x0000000000017941 */ /* 0x000fea0003800000 */
.L_x_175:
[----:B-----5:R-:W-:Y:S01]  /*5eb0*/  HADD2.F32 R3, -RZ, R154.H0_H0 ;  /* 0x2000009aff037230 */ /* 0x020fe20000004100 */
        /* <DEDUP_REMOVED lines=8> */
.L_x_178:
[----:B------:R-:W-:Y:S05]  /*5f40*/  BSYNC B1 ;  /* 0x0000000000017941 */ /* 0x000fea0003800000 */
.L_x_177:
[----:B0----5:R-:W-:Y:S01]  /*5f50*/  HADD2.F32 R3, -RZ, R154.H0_H0 ;  /* 0x2000009aff037230 */ /* 0x021fe20000004100 */
[----:B------:R-:W-:Y:S01]  /*5f60*/  ISETP.GT.AND P3, PT, R0, 0x10, P1 ;  /* 0x000000100000780c */ /* 0x000fe20000f64270 */
[----:B------:R-:W-:Y:S03]  /*5f70*/  BSSY B1, `(.L_x_179) ;  /* 0x0000007000017945 */ /* 0x000fe60003800000 */
[----:B--2---:R-:W-:-:S04]  /*5f80*/  FMUL R12, R3, R156 ;  /* 0x0000009c030c7220 */ /* 0x004fc80000400000 */
[----:B------:R-:W-:-:S05]  /*5f90*/  FFMA R12, R33, R155, R12 ;  /* 0x0000009b210c7223 */ /* 0x000fca000000000c */
[----:B------:R-:W-:-:S05]  /*5fa0*/  F2FP.F16.F32.PACK_AB R12, RZ, R12 ;  /* 0x0000000cff0c723e */ /* 0x000fca00000000ff */
[----:B------:R0:W-:Y:S01]  /*5fb0*/  @P2 STG.E.U16 desc[UR36][R6.64+0x22], R12 ;  /* 0x0000220c06002986 */ /* 0x0001e2000c101524 */
[----:B------:R-:W-:Y:S05]  /*5fc0*/  @!P3 BRA `(.L_x_180) ;  /* 0x000000000004b947 */ /* 0x000fea0003800000 */
[----:B------:R2:W5:Y:S02]  /*5fd0*/  LDG.E.LTC128B.U16 R154, desc[UR36][R10.64+0x20] ;  /* 0x000020240a9a7981 */ /* 0x000564000c1e1520 */
.L_x_180:
[----:B------:R-:W-:Y:S05]  /*5fe0*/  BSYNC B1 ;  /* 0x0000000000017941 */ /* 0x000fea0003800000 */
.L_x_179:
        /* <DEDUP_REMOVED lines=9> */
.L_x_182:
[----:B------:R-:W-:Y:S05]  /*6080*/  BSYNC B1 ;  /* 0x0000000000017941 */ /* 0x000fea0003800000 */
.L_x_181:
[----:B0----5:R-:W-:Y:S01]  /*6090*/  HADD2.F32 R3, -RZ, R154.H0_H0 ;  /* 0x2000009aff037230 */ /* 0x021fe20000004100 */
        /* <DEDUP_REMOVED lines=8> */
.L_x_184:
[----:B------:R-:W-:Y:S05]  /*6120*/  BSYNC B1 ;  /* 0x0000000000017941 */ /* 0x000fea0003800000 */
.L_x_183:
        /* <DEDUP_REMOVED lines=9> */
.L_x_186:
[----:B------:R-:W-:Y:S05]  /*61c0*/  BSYNC B1 ;  /* 0x0000000000017941 */ /* 0x000fea0003800000 */
.L_x_185:
        /* <DEDUP_REMOVED lines=9> */
.L_x_188:
[----:B------:R-:W-:Y:S05]  /*6260*/  BSYNC B1 ;  /* 0x0000000000017941 */ /* 0x000fea0003800000 */
.L_x_187:
        /* <DEDUP_REMOVED lines=9> */
.L_x_190:
[----:B------:R-:W-:Y:S05]  /*6300*/  BSYNC B1 ;  /* 0x0000000000017941 */ /* 0x000fea0003800000 */
.L_x_189:
        /* <DEDUP_REMOVED lines=9> */
.L_x_192:
[----:B------:R-:W-:Y:S05]  /*63a0*/  BSYNC B1 ;  /* 0x0000000000017941 */ /* 0x000fea0003800000 */
.L_x_191:
        /* <DEDUP_REMOVED lines=9> */
.L_x_194:
[----:B------:R-:W-:Y:S05]  /*6440*/  BSYNC B1 ;  /* 0x0000000000017941 */ /* 0x000fea0003800000 */
.L_x_193:
        /* <DEDUP_REMOVED lines=9> */
.L_x_196:
[----:B------:R-:W-:Y:S05]  /*64e0*/  BSYNC B1 ;  /* 0x0000000000017941 */ /* 0x000fea0003800000 */
.L_x_195:
        /* <DEDUP_REMOVED lines=9> */
.L_x_198:
[----:B------:R-:W-:Y:S05]  /*6580*/  BSYNC B1 ;  /* 0x0000000000017941 */ /* 0x000fea0003800000 */
.L_x_197:
        /* <DEDUP_REMOVED lines=9> */
.L_x_200:
[----:B------:R-:W-:Y:S05]  /*6620*/  BSYNC B1 ;  /* 0x0000000000017941 */ /* 0x000fea0003800000 */
.L_x_199:
        /* <DEDUP_REMOVED lines=9> */
.L_x_202:
[----:B------:R-:W-:Y:S05]  /*66c0*/  BSYNC B1 ;  /* 0x0000000000017941 */ /* 0x000fea0003800000 */
.L_x_201:
        /* <DEDUP_REMOVED lines=9> */
.L_x_204:
[----:B------:R-:W-:Y:S05]  /*6760*/  BSYNC B1 ;  /* 0x0000000000017941 */ /* 0x000fea0003800000 */
.L_x_203:
        /* <DEDUP_REMOVED lines=9> */
.L_x_206:
[----:B------:R-:W-:Y:S05]  /*6800*/  BSYNC B1 ;  /* 0x0000000000017941 */ /* 0x000fea0003800000 */
.L_x_205:
        /* <DEDUP_REMOVED lines=9> */
.L_x_208:
[----:B------:R-:W-:Y:S05]  /*68a0*/  BSYNC B1 ;  /* 0x0000000000017941 */ /* 0x000fea0003800000 */
.L_x_207:
        /* <DEDUP_REMOVED lines=9> */
.L_x_210:
[----:B------:R-:W-:Y:S05]  /*6940*/  BSYNC B1 ;  /* 0x0000000000017941 */ /* 0x000fea0003800000 */
.L_x_209:
        /* <DEDUP_REMOVED lines=9> */
.L_x_212:
[----:B------:R-:W-:Y:S05]  /*69e0*/  BSYNC B1 ;  /* 0x0000000000017941 */ /* 0x000fea0003800000 */
.L_x_211:
        /* <DEDUP_REMOVED lines=9> */
.L_x_214:
[----:B------:R-:W-:Y:S05]  /*6a80*/  BSYNC B1 ;  /* 0x0000000000017941 */ /* 0x000fea0003800000 */
.L_x_213:
        /* <DEDUP_REMOVED lines=9> */
.L_x_216:
[----:B------:R-:W-:Y:S05]  /*6b20*/  BSYNC B1 ;  /* 0x0000000000017941 */ /* 0x000fea0003800000 */
.L_x_215:
        /* <DEDUP_REMOVED lines=9> */
.L_x_218:
[----:B------:R-:W-:Y:S05]  /*6bc0*/  BSYNC B1 ;  /* 0x0000000000017941 */ /* 0x000fea0003800000 */
.L_x_217:
        /* <DEDUP_REMOVED lines=9> */
.L_x_220:
[----:B------:R-:W-:Y:S05]  /*6c60*/  BSYNC B1 ;  /* 0x0000000000017941 */ /* 0x000fea0003800000 */
.L_x_219:
        /* <DEDUP_REMOVED lines=9> */
.L_x_222:
[----:B------:R-:W-:Y:S05]  /*6d00*/  BSYNC B1 ;  /* 0x0000000000017941 */ /* 0x000fea0003800000 */
.L_x_221:
        /* <DEDUP_REMOVED lines=9> */
.L_x_224:
[----:B------:R-:W-:Y:S05]  /*6da0*/  BSYNC B1 ;  /* 0x0000000000017941 */ /* 0x000fea0003800000 */
.L_x_223:
        /* <DEDUP_REMOVED lines=9> */
.L_x_226:
[----:B------:R-:W-:Y:S05]  /*6e40*/  BSYNC B1 ;  /* 0x0000000000017941 */ /* 0x000fea0003800000 */
.L_x_225:
        /* <DEDUP_REMOVED lines=9> */
.L_x_228:
[----:B------:R-:W-:Y:S05]  /*6ee0*/  BSYNC B1 ;  /* 0x0000000000017941 */ /* 0x000fea0003800000 */
.L_x_227:
        /* <DEDUP_REMOVED lines=9> */
.L_x_230:
[----:B------:R-:W-:Y:S05]  /*6f80*/  BSYNC B1 ;  /* 0x0000000000017941 */ /* 0x000fea0003800000 */
.L_x_229:
        /* <DEDUP_REMOVED lines=9> */
.L_x_232:
[----:B------:R-:W-:Y:S05]  /*7020*/  BSYNC B1 ;  /* 0x0000000000017941 */ /* 0x000fea0003800000 */
.L_x_231:
        /* <DEDUP_REMOVED lines=9> */
.L_x_234:
[----:B------:R-:W-:Y:S05]  /*70c0*/  BSYNC B1 ;  /* 0x0000000000017941 */ /* 0x000fea0003800000 */
.L_x_233:
        /* <DEDUP_REMOVED lines=9> */
.L_x_236:
[----:B------:R-:W-:Y:S05]  /*7160*/  BSYNC B1 ;  /* 0x0000000000017941 */ /* 0x000fea0003800000 */
.L_x_235:
        /* <DEDUP_REMOVED lines=9> */
.L_x_238:
[----:B------:R-:W-:Y:S05]  /*7200*/  BSYNC B1 ;  /* 0x0000000000017941 */ /* 0x000fea0003800000 */
.L_x_237:
        /* <DEDUP_REMOVED lines=9> */
.L_x_240:
[----:B------:R-:W-:Y:S05]  /*72a0*/  BSYNC B1 ;  /* 0x0000000000017941 */ /* 0x000fea0003800000 */
.L_x_239:
        /* <DEDUP_REMOVED lines=9> */
.L_x_242:
[----:B------:R-:W-:Y:S05]  /*7340*/  BSYNC B1 ;  /* 0x0000000000017941 */ /* 0x000fea0003800000 */
.L_x_241:
        /* <DEDUP_REMOVED lines=9> */
.L_x_244:
[----:B------:R-:W-:Y:S05]  /*73e0*/  BSYNC B1 ;  /* 0x0000000000017941 */ /* 0x000fea0003800000 */
.L_x_243:
        /* <DEDUP_REMOVED lines=9> */
.L_x_246:
[----:B------:R-:W-:Y:S05]  /*7480*/  BSYNC B1 ;  /* 0x0000000000017941 */ /* 0x000fea0003800000 */
.L_x_245:
        /* <DEDUP_REMOVED lines=9> */
.L_x_248:
[----:B------:R-:W-:Y:S05]  /*7520*/  BSYNC B1 ;  /* 0x0000000000017941 */ /* 0x000fea0003800000 */
.L_x_247:
        /* <DEDUP_REMOVED lines=9> */
.L_x_250:
[----:B------:R-:W-:Y:S05]  /*75c0*/  BSYNC B1 ;  /* 0x0000000000017941 */ /* 0x000fea0003800000 */
.L_x_249:
        /* <DEDUP_REMOVED lines=9> */
.L_x_252:
[----:B------:R-:W-:Y:S05]  /*7660*/  BSYNC B1 ;  /* 0x0000000000017941 */ /* 0x000fea0003800000 */
.L_x_251:
        /* <DEDUP_REMOVED lines=9> */
.L_x_254:
[----:B------:R-:W-:Y:S05]  /*7700*/  BSYNC B1 ;  /* 0x0000000000017941 */ /* 0x000fea0003800000 */
.L_x_253:
        /* <DEDUP_REMOVED lines=9> */
.L_x_256:
[----:B------:R-:W-:Y:S05]  /*77a0*/  BSYNC B1 ;  /* 0x0000000000017941 */ /* 0x000fea0003800000 */
.L_x_255:
        /* <DEDUP_REMOVED lines=9> */
.L_x_258:
[----:B------:R-:W-:Y:S05]  /*7840*/  BSYNC B1 ;  /* 0x0000000000017941 */ /* 0x000fea0003800000 */
.L_x_257:
        /* <DEDUP_REMOVED lines=9> */
.L_x_260:
[----:B------:R-:W-:Y:S05]  /*78e0*/  BSYNC B1 ;  /* 0x0000000000017941 */ /* 0x000fea0003800000 */
.L_x_259:
        /* <DEDUP_REMOVED lines=9> */
.L_x_262:
[----:B------:R-:W-:Y:S05]  /*7980*/  BSYNC B1 ;  /* 0x0000000000017941 */ /* 0x000fea0003800000 */
.L_x_261:
        /* <DEDUP_REMOVED lines=9> */
.L_x_264:
[----:B------:R-:W-:Y:S05]  /*7a20*/  BSYNC B1 ;  /* 0x0000000000017941 */ /* 0x000fea0003800000 */
.L_x_263:
        /* <DEDUP_REMOVED lines=9> */
.L_x_266:
[----:B------:R-:W-:Y:S05]  /*7ac0*/  BSYNC B1 ;  /* 0x0000000000017941 */ /* 0x000fea0003800000 */
.L_x_265:
        /* <DEDUP_REMOVED lines=9> */
.L_x_268:
[----:B------:R-:W-:Y:S05]  /*7b60*/  BSYNC B1 ;  /* 0x0000000000017941 */ /* 0x000fea0003800000 */
.L_x_267:
        /* <DEDUP_REMOVED lines=9> */
.L_x_270:
[----:B------:R-:W-:Y:S05]  /*7c00*/  BSYNC B1 ;  /* 0x0000000000017941 */ /* 0x000fea0003800000 */
.L_x_269:
        /* <DEDUP_REMOVED lines=9> */
.L_x_272:
[----:B------:R-:W-:Y:S05]  /*7ca0*/  BSYNC B1 ;  /* 0x0000000000017941 */ /* 0x000fea0003800000 */
.L_x_271:
        /* <DEDUP_REMOVED lines=9> */
.L_x_274:
[----:B------:R-:W-:Y:S05]  /*7d40*/  BSYNC B1 ;  /* 0x0000000000017941 */ /* 0x000fea0003800000 */
.L_x_273:
        /* <DEDUP_REMOVED lines=9> */
.L_x_276:
[----:B------:R-:W-:Y:S05]  /*7de0*/  BSYNC B1 ;  /* 0x0000000000017941 */ /* 0x000fea0003800000 */
.L_x_275:
        /* <DEDUP_REMOVED lines=9> */
.L_x_278:
[----:B------:R-:W-:Y:S05]  /*7e80*/  BSYNC B1 ;  /* 0x0000000000017941 */ /* 0x000fea0003800000 */
.L_x_277:
        /* <DEDUP_REMOVED lines=9> */
.L_x_280:
[----:B------:R-:W-:Y:S05]  /*7f20*/  BSYNC B1 ;  /* 0x0000000000017941 */ /* 0x000fea0003800000 */
.L_x_279:
        /* <DEDUP_REMOVED lines=9> */
.L_x_282:
[----:B------:R-:W-:Y:S05]  /*7fc0*/  BSYNC B1 ;  /* 0x0000000000017941 */ /* 0x000fea0003800000 */
.L_x_281:
[----:B0----5:R-:W-:Y:S01]  /*7fd0*/  HADD2.F32 R3, -RZ, R154.H0_H0 ;  /* 0x2000009aff037230 */ /* 0x021fe20000004100 */
[----:B------:R-:W-:Y:S01]  /*7fe0*/  ISETP.GT.AND P2, PT, R0, 0x78, P1 ;  /* 0x000000780000780c */ /* 0x000fe20000f44270 */
[----:B------:R-:W-:Y:S03]  /*7ff0*/  BSSY B1, `(.L_x_283) ;  /* 0x0000007000017945 */ /* 0x000fe60003800000 */
[----:B-1----:R-:W-:-:S04]  /*8000*/  FMUL R4, R3, R156 ;  /* 0x0000009c03047220 */ /* 0x002fc80000400000 */
[----:B------:R-:W-:-:S05]  /*8010*/  FFMA R4, R85, R155, R4 ;  /* 0x0000009b55047223 */ /* 0x000fca0000000004 */
[----:B------:R-:W-:-:S05]  /*8020*/  F2FP.F16.F32.PACK_AB R4, RZ, R4 ;  /* 0x00000004ff04723e */ /* 0x000fca00000000ff */
[----:B------:R0:W-:Y:S01]  /*8030*/  @P0 STG.E.U16 desc[UR36][R6.64+0xf2], R4 ;  /* 0x0000f20406000986 */ /* 0x0001e2000c101524 */
[----:B------:R-:W-:Y:S05]  /*8040*/  @!P2 BRA `(.L_x_284) ;  /* 0x000000000004a947 */ /* 0x000fea0003800000 */
[----:B------:R1:W5:Y:S02]  /*8050*/  LDG.E.LTC128B.U16 R154, desc[UR36][R10.64+0xf0] ;  /* 0x0000f0240a9a7981 */ /* 0x000364000c1e1520 */
.L_x_284:
[----:B------:R-:W-:Y:S05]  /*8060*/  BSYNC B1 ;  /* 0x0000000000017941 */ /* 0x000fea0003800000 */
.L_x_283:
[----:B-----5:R-:W-:Y:S01]  /*8070*/  HADD2.F32 R3, -RZ, R154.H0_H0 ;  /* 0x2000009aff037230 */ /* 0x020fe20000004100 */
[----:B------:R-:W-:Y:S01]  /*8080*/  ISETP.GT.AND P1, PT, R0, 0x79, P1 ;  /* 0x000000790000780c */ /* 0x000fe20000f24270 */
[----:B0-----:R-:W-:Y:S01]  /*8090*/  @P2 IMAD.MOV.U32 R4, RZ, RZ, R8 ;  /* 0x000000ffff042224 */ /* 0x001fe200078e0008 */
[----:B------:R-:W-:Y:S01]  /*80a0*/  BSSY B1, `(.L_x_285) ;  /* 0x0000008000017945 */ /* 0x000fe20003800000 */
[----:B------:R-:W-:Y:S02]  /*80b0*/  @P2 IMAD.MOV.U32 R5, RZ, RZ, R9 ;  /* 0x000000ffff052224 */ /* 0x000fe400078e0009 */
[----:B------:R-:W-:-:S04]  /*80c0*/  FMUL R3, R3, R156 ;  /* 0x0000009c03037220 */ /* 0x000fc80000400000 */
[----:B------:R-:W-:-:S05]  /*80d0*/  FFMA R3, R86, R155, R3 ;  /* 0x0000009b56037223 */ /* 0x000fca0000000003 */
[----:B------:R-:W-:-:S05]  /*80e0*/  F2FP.F16.F32.PACK_AB R3, RZ, R3 ;  /* 0x00000003ff03723e */ /* 0x000fca00000000ff */
[----:B------:R0:W-:Y:S01]  /*80f0*/  @P2 STG.E.U16 desc[UR36][R4.64+0xf0], R3 ;  /* 0x0000f00304002986 */ /* 0x0001e2000c101524 */
[----:B------:R-:W-:Y:S05]  /*8100*/  @!P1 BRA `(.L_x_286) ;  /* 0x0000000000049947 */ /* 0x000fea0003800000 */
[----:B------:R0:W5:Y:S02]  /*8110*/  LDG.E.LTC128B.U16 R154, desc[UR36][R10.64+0xf2] ;  /* 0x0000f2240a9a7981 */ /* 0x000164000c1e1520 */
.L_x_286:
[----:B------:R-:W-:Y:S05]  /*8120*/  BSYNC B1 ;  /* 0x0000000000017941 */ /* 0x000fea0003800000 */
.L_x_285:
[----:B------:R-:W-:Y:S05]  /*8130*/  @!P1 BRA `(.L_x_287) ;  /* 0x00000024004c9947 */ /* 0x000fea0003800000 */
[----:B0----5:R-:W-:-:S05]  /*8140*/  HADD2.F32 R3, -RZ, R154.H0_H0 ;  /* 0x2000009aff037230 */ /* 0x021fca0000004100 */
[----:B------:R-:W-:-:S04]  /*8150*/  FMUL R0, R3, R156 ;  /* 0x0000009c03007220 */ /* 0x000fc80000400000 */
[----:B------:R-:W-:-:S05]  /*8160*/  FFMA R0, R87, R155, R0 ;  /* 0x0000009b57007223 */ /* 0x000fca0000000000 */
[----:B------:R-:W-:-:S05]  /*8170*/  F2FP.F16.F32.PACK_AB R0, RZ, R0 ;  /* 0x00000000ff00723e */ /* 0x000fca00000000ff */
[----:B------:R0:W-:Y:S01]  /*8180*/  STG.E.U16 desc[UR36][R8.64+0xf2], R0 ;  /* 0x0000f20008007986 */ /* 0x0001e2000c101524 */
[----:B------:R-:W-:Y:S05]  /*8190*/  BRA `(.L_x_287) ;  /* 0x0000002400347947 */ /* 0x000fea0003800000 */
.L_x_36:
[----:B------:R-:W-:Y:S01]  /*81a0*/  ULDC.64 UR4, c[0x0][0x5c0] ;  /* 0x0001700000047ab9 */ /* 0x000fe20000000a00 */
[-C--:B------:R-:W-:Y:S01]  /*81b0*/  FMUL R88, R88, R155.reuse ;  /* 0x0000009b58587220 */ /* 0x080fe20000400000 */
[----:B------:R-:W-:Y:S01]  /*81c0*/  LEA R6, P0, R168, UR4, 0x1 ;  /* 0x00000004a8067c11 */ /* 0x000fe2000f8008ff */
[----:B------:R-:W-:Y:S01]  /*81d0*/  IMAD.SHL.U32 R11, R4, 0x10, RZ ;  /* 0x00000010040b7824 */ /* 0x000fe200078e00ff */
[----:B------:R-:W-:Y:S01]  /*81e0*/  ISETP.GT.AND P2, PT, R0, 0x1, P3 ;  /* 0x000000010000780c */ /* 0x000fe20001f44270 */
[-C--:B------:R-:W-:Y:S01]  /*81f0*/  FMUL R89, R89, R155.reuse ;  /* 0x0000009b59597220 */ /* 0x080fe20000400000 */
[----:B------:R-:W-:Y:S01]  /*8200*/  LEA.HI.X R7, R168, UR5, R167, 0x1, P0 ;  /* 0x00000005a8077c11 */ /* 0x000fe200080f0ca7 */
[-C--:B------:R-:W-:Y:S01]  /*8210*/  FMUL R90, R90, R155.reuse ;  /* 0x0000009b5a5a7220 */ /* 0x080fe20000400000 */
[----:B------:R-:W-:Y:S01]  /*8220*/  ISETP.GT.AND P0, PT, R3, 0x8, PT ;  /* 0x000000080300780c */ /* 0x000fe20003f04270 */
[-C--:B------:R-:W-:Y:S01]  /*8230*/  FMUL R91, R91, R155.reuse ;  /* 0x0000009b5b5b7220 */ /* 0x080fe20000400000 */
[----:B------:R-:W-:Y:S01]  /*8240*/  F2FP.F16.F32.PACK_AB R88, RZ, R88 ;  /* 0x00000058ff58723e */ /* 0x000fe200000000ff */
[-C--:B------:R-:W-:Y:S01]  /*8250*/  FMUL R92, R92, R155.reuse ;  /* 0x0000009b5c5c7220 */ /* 0x080fe20000400000 */
[----:B------:R-:W-:Y:S01]  /*8260*/  ISETP.GT.AND P4, PT, R0, RZ, P0 ;  /* 0x000000ff0000720c */ /* 0x000fe20000784270 */
[-C--:B------:R-:W-:Y:S01]  /*8270*/  FMUL R93, R93, R155.reuse ;  /* 0x0000009b5d5d7220 */ /* 0x080fe20000400000 */
[----:B------:R-:W-:Y:S01]  /*8280*/  SHF.L.U64.HI R9, R4, 0x4, R5 ;  /* 0x0000000404097819 */ /* 0x000fe20000010205 */
[----:B------:R-:W-:Y:S01]  /*8290*/  @P1 STG.E.U16 desc[UR36][R6.64], R88 ;  /* 0x0000005806001986 */ /* 0x000fe2000c101524 */
[----:B------:R-:W-:Y:S01]  /*82a0*/  IADD3 R12, P5, R11, R6, RZ ;  /* 0x000000060b0c7210 */ /* 0x000fe20007fbe0ff */
[-C--:B------:R-:W-:Y:S01]  /*82b0*/  FMUL R94, R94, R155.reuse ;  /* 0x0000009b5e5e7220 */ /* 0x080fe20000400000 */
[----:B------:R-:W-:Y:S01]  /*82c0*/  ISETP.GT.AND P1, PT, R0, 0x1, P0 ;  /* 0x000000010000780c */ /* 0x000fe20000724270 */
[----:B------:R-:W-:Y:S01]  /*82d0*/  FMUL R95, R95, R155 ;  /* 0x0000009b5f5f7220 */ /* 0x000fe20000400000 */
[----:B------:R-:W-:Y:S01]  /*82e0*/  F2FP.F16.F32.PACK_AB R89, RZ, R89 ;  /* 0x00000059ff59723e */ /* 0x000fe200000000ff */
[----:B------:R-:W-:Y:S01]  /*82f0*/  IMAD.X R13, R9, 0x1, R7, P5 ;  /* 0x00000001090d7824 */ /* 0x000fe200028e0607 */
[----:B------:R-:W-:Y:S01]  /*8300*/  F2FP.F16.F32.PACK_AB R90, RZ, R90 ;  /* 0x0000005aff5a723e */ /* 0x000fe200000000ff */
[----:B------:R-:W-:Y:S01]  /*8310*/  FMUL R96, R96, R155 ;  /* 0x0000009b60607220 */ /* 0x000fe20000400000 */
[----:B------:R-:W-:Y:S01]  /*8320*/  F2FP.F16.F32.PACK_AB R91, RZ, R91 ;  /* 0x0000005bff5b723e */ /* 0x000fe200000000ff */
[----:B------:R-:W-:Y:S01]  /*8330*/  @P2 STG.E.U16 desc[UR36][R6.64+0x2], R89 ;  /* 0x0000025906002986 */ /* 0x000fe2000c101524 */
[C---:B------:R-:W-:Y:S01]  /*8340*/  ISETP.GT.AND P5, PT, R0.reuse, 0x9, P3 ;  /* 0x000000090000780c */ /* 0x040fe20001fa4270 */
[-C--:B------:R-:W-:Y:S01]  /*8350*/  FMUL R97, R97, R155.reuse ;  /* 0x0000009b61617220 */ /* 0x080fe20000400000 */
[C---:B------:R-:W-:Y:S01]  /*8360*/  ISETP.GT.AND P2, PT, R0.reuse, 0x8, P0 ;  /* 0x000000080000780c */ /* 0x040fe20000744270 */
[----:B------:R-:W-:Y:S01]  /*8370*/  @P4 STG.E.U16 desc[UR36][R12.64], R90 ;  /* 0x0000005a0c004986 */ /* 0x000fe2000c101524 */
[----:B------:R-:W-:Y:S01]  /*8380*/  ISETP.GT.AND P4, PT, R0, 0x8, P3 ;  /* 0x000000080000780c */ /* 0x000fe20001f84270 */
[-C--:B------:R-:W-:Y:S01]  /*8390*/  FMUL R98, R98, R155.reuse ;  /* 0x0000009b62627220 */ /* 0x080fe20000400000 */
[----:B------:R-:W-:Y:S01]  /*83a0*/  F2FP.F16.F32.PACK_AB R92, RZ, R92 ;  /* 0x0000005cff5c723e */ /* 0x000fe200000000ff */
[----:B------:R-:W-:Y:S01]  /*83b0*/  @P1 STG.E.U16 desc[UR36][R12.64+0x2], R91 ;  /* 0x0000025b0c001986 */ /* 0x000fe2000c101524 */
[----:B------:R-:W-:Y:S01]  /*83c0*/  ISETP.GT.AND P1, PT, R0, 0x9, P0 ;  /* 0x000000090000780c */ /* 0x000fe20000724270 */
[----:B------:R-:W-:Y:S01]  /*83d0*/  FMUL R99, R99, R155 ;  /* 0x0000009b63637220 */ /* 0x000fe20000400000 */
[----:B------:R-:W-:Y:S01]  /*83e0*/  F2FP.F16.F32.PACK_AB R93, RZ, R93 ;  /* 0x0000005dff5d723e */ /* 0x000fe200000000ff */
[-C--:B------:R-:W-:Y:S01]  /*83f0*/  FMUL R100, R100, R155.reuse ;  /* 0x0000009b64647220 */ /* 0x080fe20000400000 */
[----:B------:R-:W-:Y:S01]  /*8400*/  F2FP.F16.F32.PACK_AB R94, RZ, R94 ;  /* 0x0000005eff5e723e */ /* 0x000fe200000000ff */
[----:B------:R-:W-:Y:S01]  /*8410*/  FMUL R101, R101, R155 ;  /* 0x0000009b65657220 */ /* 0x000fe20000400000 */
[----:B------:R-:W-:Y:S01]  /*8420*/  F2FP.F16.F32.PACK_AB R95, RZ, R95 ;  /* 0x0000005fff5f723e */ /* 0x000fe200000000ff */
[-C--:B------:R-:W-:Y:S01]  /*8430*/  FMUL R102, R102, R155.reuse ;  /* 0x0000009b66667220 */ /* 0x080fe20000400000 */
[----:B------:R-:W-:Y:S01]  /*8440*/  F2FP.F16.F32.PACK_AB R96, RZ, R96 ;  /* 0x00000060ff60723e */ /* 0x000fe200000000ff */
[----:B------:R-:W-:Y:S01]  /*8450*/  @P4 STG.E.U16 desc[UR36][R6.64+0x10], R92 ;  /* 0x0000105c06004986 */ /* 0x000fe2000c101524 */
[C---:B------:R-:W-:Y:S01]  /*8460*/  ISETP.GT.AND P4, PT, R0.reuse, 0x10, P3 ;  /* 0x000000100000780c */ /* 0x040fe20001f84270 */
[----:B------:R-:W-:Y:S01]  /*8470*/  FMUL R103, R103, R155 ;  /* 0x0000009b67677220 */ /* 0x000fe20000400000 */
[----:B------:R-:W-:Y:S01]  /*8480*/  F2FP.F16.F32.PACK_AB R97, RZ, R97 ;  /* 0x00000061ff61723e */ /* 0x000fe200000000ff */
[----:B------:R-:W-:Y:S01]  /*8490*/  @P5 STG.E.U16 desc[UR36][R6.64+0x12], R93 ;  /* 0x0000125d06005986 */ /* 0x000fe2000c101524 */
[----:B------:R-:W-:Y:S01]  /*84a0*/  ISETP.GT.AND P5, PT, R0, 0x11, P0 ;  /* 0x000000110000780c */ /* 0x000fe200007a4270 */
        /* <DEDUP_REMOVED lines=74> */
[----:B------:R-:W-:Y:S01]  /*8950*/  FMUL R125, R125, R155 ;  /* 0x0000009b7d7d7220 */ /* 0x000fe20000400000 */
[----:B------:R-:W-:Y:S01]  /*8960*/  F2FP.F16.F32.PACK_AB R119, RZ, R119 ;  /* 0x00000077ff77723e */ /* 0x000fe200000000ff */
[-C--:B------:R-:W-:Y:S01]  /*8970*/  FMUL R126, R126, R155.reuse ;  /* 0x0000009b7e7e7220 */ /* 0x080fe20000400000 */
[----:B------:R-:W-:Y:S01]  /*8980*/  F2FP.F16.F32.PACK_AB R120, RZ, R120 ;  /* 0x00000078ff78723e */ /* 0x000fe200000000ff */
        /* <DEDUP_REMOVED lines=66> */
[----:B------:R-:W-:Y:S01]  /*8db0*/  IMAD.SHL.U32 R23, R4, 0x100, RZ ;  /* 0x0000010004177824 */ /* 0x000fe200078e00ff */
[----:B------:R-:W-:Y:S01]  /*8dc0*/  F2FP.F16.F32.PACK_AB R140, RZ, R140 ;  /* 0x0000008cff8c723e */ /* 0x000fe200000000ff */
[----:B------:R-:W-:Y:S01]  /*8dd0*/  @P1 STG.E.U16 desc[UR36][R6.64+0x90], R124 ;  /* 0x0000907c06001986 */ /* 0x000fe2000c101524 */
[----:B------:R-:W-:Y:S01]  /*8de0*/  ISETP.GT.AND P1, PT, R0, 0x50, P3 ;  /* 0x000000500000780c */ /* 0x000fe20001f24270 */
[----:B------:R-:W-:Y:S01]  /*8df0*/  FMUL R146, R146, R155 ;  /* 0x0000009b92927220 */ /* 0x000fe20000400000 */
[----:B------:R-:W-:Y:S01]  /*8e00*/  F2FP.F16.F32.PACK_AB R141, RZ, R141 ;  /* 0x0000008dff8d723e */ /* 0x000fe200000000ff */
[----:B------:R-:W-:Y:S01]  /*8e10*/  @P2 STG.E.U16 desc[UR36][R6.64+0x92], R125 ;  /* 0x0000927d06002986 */ /* 0x000fe2000c101524 */
[C---:B------:R-:W-:Y:S01]  /*8e20*/  ISETP.GT.AND P2, PT, R0.reuse, 0x51, P3 ;  /* 0x000000510000780c */ /* 0x040fe20001f44270 */
[-C--:B------:R-:W-:Y:S01]  /*8e30*/  FMUL R147, R147, R155.reuse ;  /* 0x0000009b93937220 */ /* 0x080fe20000400000 */
        /* <DEDUP_REMOVED lines=11> */
[-C--:B------:R-:W-:Y:S01]  /*8ef0*/  FMUL R150, R150, R155.reuse ;  /* 0x0000009b96967220 */ /* 0x080fe20000400000 */
[----:B------:R-:W-:Y:S01]  /*8f00*/  SHF.L.U64.HI R21, R4, 0x8, R5 ;  /* 0x0000000804157819 */ /* 0x000fe20000010205 */
[----:B------:R-:W-:Y:S01]  /*8f10*/  @P2 STG.E.U16 desc[UR36][R6.64+0xa2], R129 ;  /* 0x0000a28106002986 */ /* 0x000fe2000c101524 */
[C---:B------:R-:W-:Y:S01]  /*8f20*/  ISETP.GT.AND P2, PT, R0.reuse, 0x59, P3 ;  /* 0x000000590000780c */ /* 0x040fe20001f44270 */
        /* <DEDUP_REMOVED lines=58> */
[----:B------:R-:W-:Y:S01]  /*92d0*/  @P2 STG.E.U16 desc[UR36][R12.64+0xd0], R142 ;  /* 0x0000d08e0c002986 */ /* 0x000fe2000c101524 */
[----:B------:R-:W-:Y:S01]  /*92e0*/  F2FP.F16.F32.PACK_AB R34, RZ, R34 ;  /* 0x00000022ff22723e */ /* 0x000fe200000000ff */
[----:B------:R-:W-:Y:S01]  /*92f0*/  FMUL R40, R40, R155 ;  /* 0x0000009b28287220 */ /* 0x000fe20000400000 */
[----:B------:R-:W-:Y:S01]  /*9300*/  F2FP.F16.F32.PACK_AB R35, RZ, R35 ;  /* 0x00000023ff23723e */ /* 0x000fe200000000ff */
        /* <DEDUP_REMOVED lines=8> */
[----:B------:R-:W-:Y:S01]  /*9390*/  @P1 IMAD.MOV.U32 R4, RZ, RZ, R6 ;  /* 0x000000ffff041224 */ /* 0x000fe200078e0006 */
[----:B------:R-:W-:Y:S01]  /*93a0*/  F2FP.F16.F32.PACK_AB R38, RZ, R38 ;  /* 0x00000026ff26723e */ /* 0x000fe200000000ff */
[----:B------:R-:W-:Y:S01]  /*93b0*/  @P1 IMAD.MOV.U32 R5, RZ, RZ, R7 ;  /* 0x000000ffff051224 */ /* 0x000fe200078e0007 */
[----:B------:R-:W-:Y:S01]  /*93c0*/  F2FP.F16.F32.PACK_AB R39, RZ, R39 ;  /* 0x00000027ff27723e */ /* 0x000fe200000000ff */
[-C--:B------:R-:W-:Y:S01]  /*93d0*/  FMUL R43, R43, R155.reuse ;  /* 0x0000009b2b2b7220 */ /* 0x080fe20000400000 */
[----:B------:R-:W-:Y:S01]  /*93e0*/  F2FP.F16.F32.PACK_AB R40, RZ, R40 ;  /* 0x00000028ff28723e */ /* 0x000fe200000000ff */
[-C--:B------:R-:W-:Y:S01]  /*93f0*/  FMUL R44, R44, R155.reuse ;  /* 0x0000009b2c2c7220 */ /* 0x080fe20000400000 */
[----:B------:R0:W-:Y:S01]  /*9400*/  @P1 STG.E.U16 desc[UR36][R4.64+0xe2], R145 ;  /* 0x0000e29104001986 */ /* 0x0001e2000c101524 */
[----:B------:R-:W-:Y:S01]  /*9410*/  IADD3 R14, P1, P2, R11, R6, R23 ;  /* 0x000000060b0e7210 */ /* 0x000fe20007a3e017 */
[----:B------:R-:W-:Y:S01]  /*9420*/  FMUL R45, R45, R155 ;  /* 0x0000009b2d2d7220 */ /* 0x000fe20000400000 */
[----:B------:R-:W-:Y:S01]  /*9430*/  F2FP.F16.F32.PACK_AB R41, RZ, R41 ;  /* 0x00000029ff29723e */ /* 0x000fe200000000ff */
[----:B------:R-:W-:Y:S01]  /*9440*/  FMUL R46, R46, R155 ;  /* 0x0000009b2e2e7220 */ /* 0x000fe20000400000 */
[----:B------:R-:W-:Y:S01]  /*9450*/  IADD3.X R15, R9, R7, R21, P1, P2 ;  /* 0x00000007090f7210 */ /* 0x000fe20000fe4415 */
[-C--:B------:R-:W-:Y:S01]  /*9460*/  FMUL R47, R47, R155.reuse ;  /* 0x0000009b2f2f7220 */ /* 0x080fe20000400000 */
[C---:B------:R-:W-:Y:S01]  /*9470*/  ISETP.GT.AND P1, PT, R3.reuse, 0x80, PT ;  /* 0x000000800300780c */ /* 0x040fe20003f24270 */
[-C--:B------:R-:W-:Y:S01]  /*9480*/  FMUL R48, R48, R155.reuse ;  /* 0x0000009b30307220 */ /* 0x080fe20000400000 */
[----:B------:R-:W-:Y:S01]  /*9490*/  ISETP.GT.AND P2, PT, R3, 0x88, PT ;  /* 0x000000880300780c */ /* 0x000fe20003f44270 */
[----:B------:R-:W-:Y:S01]  /*94a0*/  FMUL R49, R49, R155 ;  /* 0x0000009b31317220 */ /* 0x000fe20000400000 */
[----:B------:R-:W-:Y:S01]  /*94b0*/  F2FP.F16.F32.PACK_AB R42, RZ, R42 ;  /* 0x0000002aff2a723e */ /* 0x000fe200000000ff */
[----:B0-----:R-:W-:Y:S01]  /*94c0*/  @P5 IMAD.MOV.U32 R4, RZ, RZ, R12 ;  /* 0x000000ffff045224 */ /* 0x001fe200078e000c */
[----:B------:R-:W-:Y:S01]  /*94d0*/  F2FP.F16.F32.PACK_AB R43, RZ, R43 ;  /* 0x0000002bff2b723e */ /* 0x000fe200000000ff */
[----:B------:R-:W-:Y:S01]  /*94e0*/  @P5 IMAD.MOV.U32 R5, RZ, RZ, R13 ;  /* 0x000000ffff055224 */ /* 0x000fe200078e000d */
[----:B------:R-:W-:Y:S01]  /*94f0*/  F2FP.F16.F32.PACK_AB R44, RZ, R44 ;  /* 0x0000002cff2c723e */ /* 0x000fe200000000ff */
[----:B------:R-:W-:Y:S01]  /*9500*/  FMUL R50, R50, R155 ;  /* 0x0000009b32327220 */ /* 0x000fe20000400000 */
[----:B------:R-:W-:Y:S01]  /*9510*/  F2FP.F16.F32.PACK_AB R45, RZ, R45 ;  /* 0x0000002dff2d723e */ /* 0x000fe200000000ff */
[-C--:B------:R-:W-:Y:S01]  /*9520*/  FMUL R51, R51, R155.reuse ;  /* 0x0000009b33337220 */ /* 0x080fe20000400000 */
[----:B------:R0:W-:Y:S01]  /*9530*/  @P5 STG.E.U16 desc[UR36][R4.64+0xe0], R146 ;  /* 0x0000e09204005986 */ /* 0x0001e2000c101524 */
[----:B------:R-:W-:Y:S01]  /*9540*/  ISETP.GT.AND P5, PT, R0, 0x78, P3 ;  /* 0x000000780000780c */ /* 0x000fe20001fa4270 */
[-C--:B------:R-:W-:Y:S01]  /*9550*/  FMUL R52, R52, R155.reuse ;  /* 0x0000009b34347220 */ /* 0x080fe20000400000 */
[C---:B------:R-:W-:Y:S01]  /*9560*/  ISETP.GT.AND P3, PT, R0.reuse, 0x79, P3 ;  /* 0x000000790000780c */ /* 0x040fe20001f64270 */
[----:B------:R-:W-:Y:S01]  /*9570*/  @P4 STG.E.U16 desc[UR36][R12.64+0xe2], R147 ;  /* 0x0000e2930c004986 */ /* 0x000fe2000c101524 */
[C---:B------:R-:W-:Y:S01]  /*9580*/  ISETP.GT.AND P4, PT, R0.reuse, 0x78, P0 ;  /* 0x000000780000780c */ /* 0x040fe20000784270 */
[-C--:B------:R-:W-:Y:S01]  /*9590*/  FMUL R53, R53, R155.reuse ;  /* 0x0000009b35357220 */ /* 0x080fe20000400000 */
[----:B------:R-:W-:Y:S01]  /*95a0*/  ISETP.GT.AND P0, PT, R0, 0x79, P0 ;  /* 0x000000790000780c */ /* 0x000fe20000704270 */
[-C--:B------:R-:W-:Y:S01]  /*95b0*/  FMUL R54, R54, R155.reuse ;  /* 0x0000009b36367220 */ /* 0x080fe20000400000 */
[----:B------:R-:W-:Y:S01]  /*95c0*/  F2FP.F16.F32.PACK_AB R46, RZ, R46 ;  /* 0x0000002eff2e723e */ /* 0x000fe200000000ff */
[----:B------:R-:W-:Y:S01]  /*95d0*/  FMUL R55, R55, R155 ;  /* 0x0000009b37377220 */ /* 0x000fe20000400000 */
[----:B------:R-:W-:Y:S01]  /*95e0*/  F2FP.F16.F32.PACK_AB R47, RZ, R47 ;  /* 0x0000002fff2f723e */ /* 0x000fe200000000ff */
[-C--:B------:R-:W-:Y:S01]  /*95f0*/  FMUL R56, R56, R155.reuse ;  /* 0x0000009b38387220 */ /* 0x080fe20000400000 */
[----:B------:R-:W-:Y:S01]  /*9600*/  F2FP.F16.F32.PACK_AB R48, RZ, R48 ;  /* 0x00000030ff30723e */ /* 0x000fe200000000ff */
[----:B------:R-:W-:Y:S01]  /*9610*/  @P5 STG.E.U16 desc[UR36][R6.64+0xf0], R148 ;  /* 0x0000f09406005986 */ /* 0x000fe2000c101524 */
[----:B0-----:R-:W-:Y:S01]  /*9620*/  IADD3 R4, P5, R23, R6, RZ ;  /* 0x0000000617047210 */ /* 0x001fe20007fbe0ff */
[----:B------:R-:W-:Y:S01]  /*9630*/  FMUL R57, R57, R155 ;  /* 0x0000009b39397220 */ /* 0x000fe20000400000 */
[----:B------:R-:W-:Y:S01]  /*9640*/  F2FP.F16.F32.PACK_AB R49, RZ, R49 ;  /* 0x00000031ff31723e */ /* 0x000fe200000000ff */
[----:B------:R0:W-:Y:S01]  /*9650*/  @P3 STG.E.U16 desc[UR36][R6.64+0xf2], R149 ;  /* 0x0000f29506003986 */ /* 0x0001e2000c101524 */
[----:B------:R-:W-:Y:S01]  /*9660*/  ISETP.GT.AND P3, PT, R0, RZ, P1 ;  /* 0x000000ff0000720c */ /* 0x000fe20000f64270 */
[----:B------:R-:W-:Y:S01]  /*9670*/  FMUL R58, R58, R155 ;  /* 0x0000009b3a3a7220 */ /* 0x000fe20000400000 */
[----:B------:R-:W-:Y:S01]  /*9680*/  IADD3.X R5, R21, R7, RZ, P5, !PT ;  /* 0x0000000715057210 */ /* 0x000fe20002ffe4ff */
[----:B------:R-:W-:Y:S01]  /*9690*/  @P4 STG.E.U16 desc[UR36][R12.64+0xf0], R150 ;  /* 0x0000f0960c004986 */ /* 0x000fe2000c101524 */
[C---:B------:R-:W-:Y:S01]  /*96a0*/  ISETP.GT.AND P4, PT, R0.reuse, 0x1, P1 ;  /* 0x000000010000780c */ /* 0x040fe20000f84270 */
[-C--:B------:R-:W-:Y:S01]  /*96b0*/  FMUL R59, R59, R155.reuse ;  /* 0x0000009b3b3b7220 */ /* 0x080fe20000400000 */
[C---:B------:R-:W-:Y:S01]  /*96c0*/  ISETP.GT.AND P5, PT, R0.reuse, RZ, P2 ;  /* 0x000000ff0000720c */ /* 0x040fe200017a4270 */
[----:B------:R-:W-:Y:S01]  /*96d0*/  @P0 STG.E.U16 desc[UR36][R12.64+0xf2], R151 ;  /* 0x0000f2970c000986 */ /* 0x000fe2000c101524 */
[----:B------:R-:W-:Y:S01]  /*96e0*/  ISETP.GT.AND P0, PT, R0, 0x1, P2 ;  /* 0x000000010000780c */ /* 0x000fe20001704270 */
[-C--:B------:R-:W-:Y:S01]  /*96f0*/  FMUL R60, R60, R155.reuse ;  /* 0x0000009b3c3c7220 */ /* 0x080fe20000400000 */
[----:B------:R-:W-:Y:S01]  /*9700*/  F2FP.F16.F32.PACK_AB R50, RZ, R50 ;  /* 0x00000032ff32723e */ /* 0x000fe200000000ff */
[----:B------:R-:W-:Y:S01]  /*9710*/  FMUL R61, R61, R155 ;  /* 0x0000009b3d3d7220 */ /* 0x000fe20000400000 */
[----:B------:R-:W-:Y:S01]  /*9720*/  F2FP.F16.F32.PACK_AB R51, RZ, R51 ;  /* 0x00000033ff33723e */ /* 0x000fe200000000ff */
[----:B------:R-:W-:Y:S01]  /*9730*/  @P3 STG.E.U16 desc[UR36][R4.64], R24 ;  /* 0x0000001804003986 */ /* 0x000fe2000c101524 */
[C---:B0-----:R-:W-:Y:S01]  /*9740*/  IADD3 R6, P3, R11.reuse, R4, RZ ;  /* 0x000000040b067210 */ /* 0x041fe20007f7e0ff */
[-C--:B------:R-:W-:Y:S01]  /*9750*/  FMUL R62, R62, R155.reuse ;  /* 0x0000009b3e3e7220 */ /* 0x080fe20000400000 */
[----:B------:R-:W-:Y:S01]  /*9760*/  F2FP.F16.F32.PACK_AB R52, RZ, R52 ;  /* 0x00000034ff34723e */ /* 0x000fe200000000ff */
[----:B------:R-:W-:Y:S01]  /*9770*/  @P4 STG.E.U16 desc[UR36][R4.64+0x2], R25 ;  /* 0x0000021904004986 */ /* 0x000fe2000c101524 */
[----:B------:R-:W-:Y:S01]  /*9780*/  IADD3 R10, P4, R11, R4, RZ ;  /* 0x000000040b0a7210 */ /* 0x000fe20007f9e0ff */
[--C-:B------:R-:W-:Y:S01]  /*9790*/  IMAD.X R7, R9, 0x1, R5.reuse, P3 ;  /* 0x0000000109077824 */ /* 0x100fe200018e0605 */
[C---:B------:R-:W-:Y:S01]  /*97a0*/  ISETP.GT.AND P3, PT, R0.reuse, 0x9, P2 ;  /* 0x000000090000780c */ /* 0x040fe20001764270 */
[----:B------:R-:W-:Y:S01]  /*97b0*/  FMUL R63, R63, R155 ;  /* 0x0000009b3f3f7220 */ /* 0x000fe20000400000 */
[----:B------:R-:W-:Y:S01]  /*97c0*/  F2FP.F16.F32.PACK_AB R53, RZ, R53 ;  /* 0x00000035ff35723e */ /* 0x000fe200000000ff */
[----:B------:R-:W-:Y:S01]  /*97d0*/  IMAD.X R11, R9, 0x1, R5, P4 ;  /* 0x00000001090b7824 */ /* 0x000fe200020e0605 */
[----:B------:R-:W-:Y:S01]  /*97e0*/  ISETP.GT.AND P4, PT, R0, 0x8, P1 ;  /* 0x000000080000780c */ /* 0x000fe20000f84270 */
[-C--:B------:R-:W-:Y:S01]  /*97f0*/  FMUL R64, R64, R155.reuse ;  /* 0x0000009b40407220 */ /* 0x080fe20000400000 */
[----:B------:R-:W-:Y:S01]  /*9800*/  F2FP.F16.F32.PACK_AB R54, RZ, R54 ;  /* 0x00000036ff36723e */ /* 0x000fe200000000ff */
[-C--:B------:R-:W-:Y:S01]  /*9810*/  FMUL R65, R65, R155.reuse ;  /* 0x0000009b41417220 */ /* 0x080fe20000400000 */
        /* <DEDUP_REMOVED lines=13> */
[-C--:B------:R-:W-:Y:S01]  /*98f0*/  FMUL R70, R70, R155.reuse ;  /* 0x0000009b46467220 */ /* 0x080fe20000400000 */
[----:B------:R-:W-:Y:S01]  /*9900*/  @P5 STG.E.U16 desc[UR36][R4.64+0x12], R29 ;  /* 0x0000121d04005986 */ /* 0x000fe2000c101524 */
[C---:B------:R-:W-:Y:S01]  /*9910*/  ISETP.GT.AND P5, PT, R0.reuse, 0x11, P1 ;  /* 0x000000110000780c */ /* 0x040fe20000fa4270 */
[-C--:B------:R-:W-:Y:S01]  /*9920*/  FMUL R71, R71, R155.reuse ;  /* 0x0000009b47477220 */ /* 0x080fe20000400000 */
[----:B------:R-:W-:Y:S01]  /*9930*/  F2FP.F16.F32.PACK_AB R58, RZ, R58 ;  /* 0x0000003aff3a723e */ /* 0x000fe200000000ff */
[----:B------:R0:W-:Y:S01]  /*9940*/  @P0 STG.E.U16 desc[UR36][R6.64+0x10], R30 ;  /* 0x0000101e06000986 */ /* 0x0001e2000c101524 */
        /* <DEDUP_REMOVED lines=13> */
[--C-:B0-----:R-:W-:Y:S01]  /*9a20*/  @P0 IMAD.MOV.U32 R6, RZ, RZ, R14.reuse ;  /* 0x000000ffff060224 */ /* 0x101fe200078e000e */
[----:B------:R-:W-:Y:S01]  /*9a30*/  F2FP.F16.F32.PACK_AB R62, RZ, R62 ;  /* 0x0000003eff3e723e */ /* 0x000fe200000000ff */
[--C-:B------:R-:W-:Y:S01]  /*9a40*/  @P0 IMAD.MOV.U32 R7, RZ, RZ, R15.reuse ;  /* 0x000000ffff070224 */ /* 0x100fe200078e000f */
[----:B------:R-:W-:Y:S01]  /*9a50*/  F2FP.F16.F32.PACK_AB R63, RZ, R63 ;  /* 0x0000003fff3f723e */ /* 0x000fe200000000ff */
[-C--:B------:R-:W-:Y:S01]  /*9a60*/  FMUL R75, R75, R155.reuse ;  /* 0x0000009b4b4b7220 */ /* 0x080fe20000400000 */
[----:B------:R-:W-:Y:S01]  /*9a70*/  F2FP.F16.F32.PACK_AB R64, RZ, R64 ;  /* 0x00000040ff40723e */ /* 0x000fe200000000ff */
[-C--:B------:R-:W-:Y:S01]  /*9a80*/  FMUL R76, R76, R155.reuse ;  /* 0x0000009b4c4c7220 */ /* 0x080fe20000400000 */
[----:B------:R0:W-:Y:S01]  /*9a90*/  @P0 STG.E.U16 desc[UR36][R6.64+0x20], R34 ;  /* 0x0000202206000986 */ /* 0x0001e2000c101524 */
        /* <DEDUP_REMOVED lines=30> */
[----:B0-----:R-:W-:Y:S01]  /*9c80*/  @P0 IMAD.MOV.U32 R6, RZ, RZ, R14 ;  /* 0x000000ffff060224 */ /* 0x001fe200078e000e */
[----:B------:R-:W-:Y:S01]  /*9c90*/  F2FP.F16.F32.PACK_AB R76, RZ, R76 ;  /* 0x0000004cff4c723e */ /* 0x000fe200000000ff */
[----:B------:R-:W-:Y:S01]  /*9ca0*/  @P0 IMAD.MOV.U32 R7, RZ, RZ, R15 ;  /* 0x000000ffff070224 */ /* 0x000fe200078e000f */
[----:B------:R-:W-:Y:S01]  /*9cb0*/  F2FP.F16.F32.PACK_AB R77, RZ, R77 ;  /* 0x0000004dff4d723e */ /* 0x000fe200000000ff */
[----:B------:R-:W-:Y:S01]  /*9cc0*/  FMUL R87, R87, R155 ;  /* 0x0000009b57577220 */ /* 0x000fe20000400000 */
[----:B------:R-:W-:-:S02]  /*9cd0*/  F2FP.F16.F32.PACK_AB R78, RZ, R78 ;  /* 0x0000004eff4e723e */ /* 0x000fc400000000ff */
[----:B------:R0:W-:Y:S01]  /*9ce0*/  @P0 STG.E.U16 desc[UR36][R6.64+0x30], R38 ;  /* 0x0000302606000986 */ /* 0x0001e2000c101524 */
[----:B------:R-:W-:Y:S02]  /*9cf0*/  ISETP.GT.AND P0, PT, R0, 0x20, P2 ;  /* 0x000000200000780c */ /* 0x000fe40001704270 */
[----:B------:R-:W-:Y:S02]  /*9d00*/  F2FP.F16.F32.PACK_AB R79, RZ, R79 ;  /* 0x0000004fff4f723e */ /* 0x000fe400000000ff */
[----:B------:R-:W-:Y:S02]  /*9d10*/  F2FP.F16.F32.PACK_AB R80, RZ, R80 ;  /* 0x00000050ff50723e */ /* 0x000fe400000000ff */
[----:B------:R-:W-:Y:S02]  /*9d20*/  F2FP.F16.F32.PACK_AB R81, RZ, R81 ;  /* 0x00000051ff51723e */ /* 0x000fe400000000ff */
[----:B------:R-:W-:Y:S02]  /*9d30*/  F2FP.F16.F32.PACK_AB R82, RZ, R82 ;  /* 0x00000052ff52723e */ /* 0x000fe400000000ff */
[----:B------:R-:W-:Y:S01]  /*9d40*/  F2FP.F16.F32.PACK_AB R83, RZ, R83 ;  /* 0x00000053ff53723e */ /* 0x000fe200000000ff */
[----:B0-----:R-:W-:Y:S01]  /*9d50*/  @P3 IMAD.MOV.U32 R6, RZ, RZ, R14 ;  /* 0x000000ffff063224 */ /* 0x001fe200078e000e */
[----:B------:R-:W-:-:S02]  /*9d60*/  @P3 MOV R7, R15 ;  /* 0x0000000f00073202 */ /* 0x000fc40000000f00 */
[----:B------:R-:W-:Y:S02]  /*9d70*/  F2FP.F16.F32.PACK_AB R84, RZ, R84 ;  /* 0x00000054ff54723e */ /* 0x000fe400000000ff */
[----:B------:R-:W-:Y:S01]  /*9d80*/  F2FP.F16.F32.PACK_AB R85, RZ, R85 ;  /* 0x00000055ff55723e */ /* 0x000fe200000000ff */
[----:B------:R0:W-:Y:S01]  /*9d90*/  @P3 STG.E.U16 desc[UR36][R6.64+0x32], R39 ;  /* 0x0000322706003986 */ /* 0x0001e2000c101524 */
[C---:B------:R-:W-:Y:S02]  /*9da0*/  ISETP.GT.AND P3, PT, R0.reuse, 0x21, P2 ;  /* 0x000000210000780c */ /* 0x040fe40001764270 */
[----:B------:R-:W-:Y:S01]  /*9db0*/  F2FP.F16.F32.PACK_AB R86, RZ, R86 ;  /* 0x00000056ff56723e */ /* 0x000fe200000000ff */
[----:B------:R-:W-:Y:S01]  /*9dc0*/  @P4 STG.E.U16 desc[UR36][R4.64+0x40], R40 ;  /* 0x0000402804004986 */ /* 0x000fe2000c101524 */
[C---:B------:R-:W-:Y:S02]  /*9dd0*/  ISETP.GT.AND P4, PT, R0.reuse, 0x28, P1 ;  /* 0x000000280000780c */ /* 0x040fe40000f84270 */
[----:B------:R-:W-:Y:S01]  /*9de0*/  F2FP.F16.F32.PACK_AB R87, RZ, R87 ;  /* 0x00000057ff57723e */ /* 0x000fe200000000ff */
[----:B------:R-:W-:Y:S01]  /*9df0*/  @P5 STG.E.U16 desc[UR36][R4.64+0x42], R41 ;  /* 0x0000422904005986 */ /* 0x000fe2000c101524 */
[----:B------:R-:W-:Y:S01]  /*9e00*/  ISETP.GT.AND P5, PT, R0, 0x29, P1 ;  /* 0x000000290000780c */ /* 0x000fe20000fa4270 */
[----:B0-----:R-:W-:-:S02]  /*9e10*/  @P0 IMAD.MOV.U32 R6, RZ, RZ, R14 ;  /* 0x000000ffff060224 */ /* 0x001fc400078e000e */
[----:B------:R-:W-:-:S05]  /*9e20*/  @P0 IMAD.MOV.U32 R7, RZ, RZ, R15 ;  /* 0x000000ffff070224 */ /* 0x000fca00078e000f */
[----:B------:R0:W-:Y:S01]  /*9e30*/  @P0 STG.E.U16 desc[UR36][R6.64+0x40], R42 ;  /* 0x0000402a06000986 */ /* 0x0001e2000c101524 */
[----:B------:R-:W-:Y:S01]  /*9e40*/  ISETP.GT.AND P0, PT, R0, 0x28, P2 ;  /* 0x000000280000780c */ /* 0x000fe20001704270 */
[----:B0-----:R-:W-:Y:S02]  /*9e50*/  @P3 IMAD.MOV.U32 R6, RZ, RZ, R14 ;  /* 0x000000ffff063224 */ /* 0x001fe400078e000e */
[----:B------:R-:W-:-:S05]  /*9e60*/  @P3 IMAD.MOV.U32 R7, RZ, RZ, R15 ;  /* 0x000000ffff073224 */ /* 0x000fca00078e000f */
[----:B------:R0:W-:Y:S01]  /*9e70*/  @P3 STG.E.U16 desc[UR36][R6.64+0x42], R43 ;  /* 0x0000422b06003986 */ /* 0x0001e2000c101524 */
[----:B------:R-:W-:-:S03]  /*9e80*/  ISETP.GT.AND P3, PT, R0, 0x29, P2 ;  /* 0x000000290000780c */ /* 0x000fc60001764270 */
[----:B------:R-:W-:Y:S01]  /*9e90*/  @P4 STG.E.U16 desc[UR36][R4.64+0x50], R44 ;  /* 0x0000502c04004986 */ /* 0x000fe2000c101524 */
[----:B------:R-:W-:-:S03]  /*9ea0*/  ISETP.GT.AND P4, PT, R0, 0x30, P1 ;  /* 0x000000300000780c */ /* 0x000fc60000f84270 */
[----:B------:R-:W-:Y:S01]  /*9eb0*/  @P5 STG.E.U16 desc[UR36][R4.64+0x52], R45 ;  /* 0x0000522d04005986 */ /* 0x000fe2000c101524 */
[----:B------:R-:W-:Y:S01]  /*9ec0*/  ISETP.GT.AND P5, PT, R0, 0x31, P1 ;  /* 0x000000310000780c */ /* 0x000fe20000fa4270 */
[----:B0-----:R-:W-:Y:S02]  /*9ed0*/  @P0 IMAD.MOV.U32 R6, RZ, RZ, R14 ;  /* 0x000000ffff060224 */ /* 0x001fe400078e000e */
        /* <DEDUP_REMOVED lines=11> */
[----:B0-----:R-:W-:Y:S01]  /*9f90*/  @P0 IMAD.MOV.U32 R6, RZ, RZ, R14 ;  /* 0x000000ffff060224 */ /* 0x001fe200078e000e */
[----:B------:R-:W-:-:S05]  /*9fa0*/  @P0 MOV R7, R15 ;  /* 0x0000000f00070202 */ /* 0x000fca0000000f00 */
        /* <DEDUP_REMOVED lines=26> */
[----:B0-----:R-:W-:Y:S01]  /*a150*/  @P3 IMAD.MOV.U32 R6, RZ, RZ, R14 ;  /* 0x000000ffff063224 */ /* 0x001fe200078e000e */
[----:B------:R-:W-:-:S05]  /*a160*/  @P3 MOV R7, R15 ;  /* 0x0000000f00073202 */ /* 0x000fca0000000f00 */
        /* <DEDUP_REMOVED lines=61> */
[C---:B------:R-:W-:Y:S02]  /*a540*/  ISETP.GT.AND P3, PT, R0.reuse, 0x78, P1 ;  /* 0x000000780000780c */ /* 0x040fe40000f64270 */
[C---:B------:R-:W-:Y:S01]  /*a550*/  ISETP.GT.AND P1, PT, R0.reuse, 0x79, P1 ;  /* 0x000000790000780c */ /* 0x040fe20000f24270 */
[----:B------:R-:W-:Y:S01]  /*a560*/  @P4 STG.E.U16 desc[UR36][R4.64+0xe0], R80 ;  /* 0x0000e05004004986 */ /* 0x000fe2000c101524 */
[----:B------:R-:W-:-:S03]  /*a570*/  ISETP.GT.AND P4, PT, R0, 0x71, P2 ;  /* 0x000000710000780c */ /* 0x000fc60001784270 */
[----:B------:R-:W-:Y:S01]  /*a580*/  @P5 STG.E.U16 desc[UR36][R4.64+0xe2], R81 ;  /* 0x0000e25104005986 */ /* 0x000fe2000c101524 */
[C---:B------:R-:W-:Y:S02]  /*a590*/  ISETP.GT.AND P5, PT, R0.reuse, 0x78, P2 ;  /* 0x000000780000780c */ /* 0x040fe400017a4270 */
[----:B------:R-:W-:Y:S01]  /*a5a0*/  ISETP.GT.AND P2, PT, R0, 0x79, P2 ;  /* 0x000000790000780c */ /* 0x000fe20001744270 */
[----:B0-----:R-:W-:Y:S02]  /*a5b0*/  @P0 IMAD.MOV.U32 R6, RZ, RZ, R14 ;  /* 0x000000ffff060224 */ /* 0x001fe400078e000e */
[----:B------:R-:W-:-:S05]  /*a5c0*/  @P0 IMAD.MOV.U32 R7, RZ, RZ, R15 ;  /* 0x000000ffff070224 */ /* 0x000fca00078e000f */
[----:B------:R0:W-:Y:S02]  /*a5d0*/  @P0 STG.E.U16 desc[UR36][R6.64+0xe0], R82 ;  /* 0x0000e05206000986 */ /* 0x0001e4000c101524 */
[----:B0-----:R-:W-:Y:S02]  /*a5e0*/  @P4 IMAD.MOV.U32 R6, RZ, RZ, R14 ;  /* 0x000000ffff064224 */ /* 0x001fe400078e000e */
[----:B------:R-:W-:-:S05]  /*a5f0*/  @P4 IMAD.MOV.U32 R7, RZ, RZ, R15 ;  /* 0x000000ffff074224 */ /* 0x000fca00078e000f */
[----:B------:R-:W-:Y:S04]  /*a600*/  @P4 STG.E.U16 desc[UR36][R6.64+0xe2], R83 ;  /* 0x0000e25306004986 */ /* 0x000fe8000c101524 */
[----:B------:R-:W-:Y:S04]  /*a610*/  @P3 STG.E.U16 desc[UR36][R4.64+0xf0], R84 ;  /* 0x0000f05404003986 */ /* 0x000fe8000c101524 */
[----:B------:R0:W-:Y:S02]  /*a620*/  @P1 STG.E.U16 desc[UR36][R4.64+0xf2], R85 ;  /* 0x0000f25504001986 */ /* 0x0001e4000c101524 */
[----:B0-----:R-:W-:-:S02]  /*a630*/  @P5 IMAD.MOV.U32 R4, RZ, RZ, R14 ;  /* 0x000000ffff045224 */ /* 0x001fc400078e000e */
[----:B------:R-:W-:-:S05]  /*a640*/  @P5 IMAD.MOV.U32 R5, RZ, RZ, R15 ;  /* 0x000000ffff055224 */ /* 0x000fca00078e000f */
[----:B------:R0:W-:Y:S04]  /*a650*/  @P5 STG.E.U16 desc[UR36][R4.64+0xf0], R86 ;  /* 0x0000f05604005986 */ /* 0x0001e8000c101524 */
[----:B------:R0:W-:Y:S02]  /*a660*/  @P2 STG.E.U16 desc[UR36][R14.64+0xf2], R87 ;  /* 0x0000f2570e002986 */ /* 0x0001e4000c101524 */
.L_x_287:
[----:B------:R-:W-:Y:S05]  /*a670*/  BSYNC B0 ;  /* 0x0000000000007941 */ /* 0x000fea0003800000 */
.L_x_35:
[----:B------:R-:W-:Y:S01]  /*a680*/  ULDC UR4, c[0x0][0xc] ;  /* 0x0000030000047ab9 */ /* 0x000fe20000000800 */
[----:B------:R-:W-:Y:S01]  /*a690*/  ULDC UR5, c[0x0][0x10] ;  /* 0x0000040000057ab9 */ /* 0x000fe20000000800 */
[----:B0-----:R-:W0:Y:S01]  /*a6a0*/  LDC R3, c[0x0][0x14] ;  /* 0x00000500ff037b82 */ /* 0x001e220000000800 */
[----:B------:R-:W-:Y:S01]  /*a6b0*/  UIMAD.WIDE.U32 UR4, UR4, UR5, URZ ;  /* 0x00000005040472a5 */ /* 0x000fe2000f8e003f */
[----:B------:R-:W-:Y:S01]  /*a6c0*/  PRMT R0, RZ, 0x7610, R0 ;  /* 0x00007610ff007816 */ /* 0x000fe20000000000 */
[----:B-----5:R-:W-:Y:S02]  /*a6d0*/  IMAD.MOV.U32 R154, RZ, RZ, -0x1 ;  /* 0xffffffffff9a7424 */ /* 0x020fe400078e00ff */
[----:B------:R-:W-:Y:S02]  /*a6e0*/  IMAD.MOV.U32 R23, RZ, RZ, -0x1 ;  /* 0xffffffffff177424 */ /* 0x000fe400078e00ff */
[----:B0-----:R-:W-:-:S04]  /*a6f0*/  IMAD.WIDE.U32 R16, R3, UR4, R16 ;  /* 0x0000000403107c25 */ /* 0x001fc8000f8e0010 */
[----:B------:R-:W-:Y:S01]  /*a700*/  IMAD R3, R3, UR5, RZ ;  /* 0x0000000503037c24 */ /* 0x000fe2000f8e02ff */
[----:B------:R-:W-:Y:S02]  /*a710*/  ULDC.64 UR4, c[0x0][0x650] ;  /* 0x0001940000047ab9 */ /* 0x000fe40000000a00 */
[----:B------:R-:W-:Y:S01]  /*a720*/  ISETP.GE.U32.AND P0, PT, R16, UR4, PT ;  /* 0x0000000410007c0c */ /* 0x000fe2000bf06070 */
[----:B------:R-:W-:-:S05]  /*a730*/  IMAD.IADD R17, R17, 0x1, R3 ;  /* 0x0000000111117824 */ /* 0x000fca00078e0203 */
[----:B------:R-:W-:-:S13]  /*a740*/  ISETP.GE.U32.AND.EX P0, PT, R17, UR5, PT, P0 ;  /* 0x0000000511007c0c */ /* 0x000fda000bf06100 */
[----:B------:R-:W-:Y:S05]  /*a750*/  @P0 BRA `(.L_x_288) ;  /* 0x0000000400640947 */ /* 0x000fea0003800000 */
[----:B------:R-:W0:Y:S01]  /*a760*/  S2R R12, SR_CTAID.X ;  /* 0x00000000000c7919 */ /* 0x000e220000002500 */
[----:B-12---:R-:W1:Y:S01]  /*a770*/  LDC.64 R10, c[0x0][0x628] ;  /* 0x00018a00ff0a7b82 */ /* 0x006e620000000a00 */
[----:B------:R-:W-:Y:S01]  /*a780*/  ULDC UR4, c[0x0][0x150] ;  /* 0x0000540000047ab9 */ /* 0x000fe20000000800 */
[----:B------:R-:W-:Y:S01]  /*a790*/  MOV R8, R16 ;  /* 0x0000001000087202 */ /* 0x000fe20000000f00 */
[----:B------:R-:W2:Y:S01]  /*a7a0*/  S2R R24, SR_CTAID.Y ;  /* 0x0000000000187919 */ /* 0x000ea20000002600 */
[----:B------:R-:W-:-:S04]  /*a7b0*/  IMAD.MOV.U32 R9, RZ, RZ, R17 ;  /* 0x000000ffff097224 */ /* 0x000fc800078e0011 */
[----:B------:R-:W2:Y:S08]  /*a7c0*/  LDC R21, c[0x0][0x144] ;  /* 0x00005100ff157b82 */ /* 0x000eb00000000800 */
[----:B------:R-:W2:Y:S08]  /*a7d0*/  LDC R0, c[0x0][0x630] ;  /* 0x00018c00ff007b82 */ /* 0x000eb00000000800 */
[----:B------:R-:W2:Y:S01]  /*a7e0*/  LDC.64 R14, c[0x0][0x620] ;  /* 0x00018800ff0e7b82 */ /* 0x000ea20000000a00 */
[----:B-1----:R-:W-:-:S04]  /*a7f0*/  ISETP.NE.U32.AND P0, PT, R10, RZ, PT ;  /* 0x000000ff0a00720c */ /* 0x002fc80003f05070 */
[----:B------:R-:W-:Y:S02]  /*a800*/  ISETP.NE.AND.EX P0, PT, R11, RZ, PT, P0 ;  /* 0x000000ff0b00720c */ /* 0x000fe40003f05300 */
[----:B0-----:R-:W-:-:S05]  /*a810*/  I2FP.F32.U32 R3, R12 ;  /* 0x0000000c00037245 */ /* 0x001fca0000201000 */
[----:B------:R-:W-:-:S04]  /*a820*/  FMUL R3, R3, UR4 ;  /* 0x0000000403037c20 */ /* 0x000fc80008400000 */
[----:B------:R0:W1:Y:S02]  /*a830*/  F2I.U32.TRUNC.NTZ R20, R3 ;  /* 0x0000000300147305 */ /* 0x000064000020f000 */
[----:B------:R-:W-:Y:S05]  /*a840*/  @!P0 BRA `(.L_x_289) ;  /* 0x0000000000288947 */ /* 0x000fea0003800000 */
[----:B0-----:R-:W0:Y:S02]  /*a850*/  LDC R3, c[0x0][0x634] ;  /* 0x00018d00ff037b82 */ /* 0x001e240000000800 */
        /* <DEDUP_REMOVED lines=9> */
.L_x_289:
[----:B------:R-:W5:Y:S01]  /*a8f0*/  LDC.64 R30, c[0x0][0x640] ;  /* 0x00019000ff1e7b82 */ /* 0x000f620000000a00 */
[-CC-:B--2---:R-:W-:Y:S01]  /*a900*/  SHF.R.U64 R23, R8, R0.reuse, R9.reuse ;  /* 0x0000000008177219 */ /* 0x184fe20000001209 */
[----:B-1----:R-:W-:Y:S01]  /*a910*/  IMAD.MOV R20, RZ, RZ, -R20 ;  /* 0x000000ffff147224 */ /* 0x002fe200078e0a14 */
[----:B------:R-:W-:Y:S01]  /*a920*/  SHF.R.U32.HI R0, RZ, R0, R9 ;  /* 0x00000000ff007219 */ /* 0x000fe20000011609 */
[----:B------:R-:W-:Y:S01]  /*a930*/  ULDC UR4, c[0x0][0x154] ;  /* 0x0000550000047ab9 */ /* 0x000fe20000000800 */
[----:B0-----:R-:W-:Y:S01]  /*a940*/  IADD3 R3, P0, RZ, -R23, RZ ;  /* 0x80000017ff037210 */ /* 0x001fe20007f1e0ff */
[----:B------:R-:W-:Y:S02]  /*a950*/  IMAD R26, R21, R20, R12 ;  /* 0x00000014151a7224 */ /* 0x000fe400078e020c */
[----:B------:R-:W0:Y:S01]  /*a960*/  LDC R6, c[0x0][0x618] ;  /* 0x00018600ff067b82 */ /* 0x000e220000000800 */
[----:B------:R-:W-:Y:S02]  /*a970*/  IMAD.MOV.U32 R7, RZ, RZ, 0x1 ;  /* 0x00000001ff077424 */ /* 0x000fe400078e00ff */
[----:B------:R-:W-:-:S04]  /*a980*/  IMAD.X R5, RZ, RZ, ~R0, P0 ;  /* 0x000000ffff057224 */ /* 0x000fc800000e0e00 */
[-C--:B------:R-:W-:Y:S01]  /*a990*/  IMAD R0, R5, R14.reuse, RZ ;  /* 0x0000000e05007224 */ /* 0x080fe200078e02ff */
[----:B------:R-:W1:Y:S01]  /*a9a0*/  LDC R8, c[0x0][0x608] ;  /* 0x00018200ff087b82 */ /* 0x000e620000000800 */
[----:B------:R-:W-:-:S04]  /*a9b0*/  IMAD.WIDE.U32 R4, R3, R14, R16 ;  /* 0x0000000e03047225 */ /* 0x000fc800078e0010 */
[----:B------:R-:W-:Y:S01]  /*a9c0*/  IMAD R3, R3, R15, R0 ;  /* 0x0000000f03037224 */ /* 0x000fe200078e0200 */
[----:B------:R-:W-:Y:S02]  /*a9d0*/  I2FP.F32.U32 R0, R24 ;  /* 0x0000001800007245 */ /* 0x000fe40000201000 */
[----:B------:R-:W2:Y:S01]  /*a9e0*/  LDC R28, c[0x0][0x658] ;  /* 0x00019600ff1c7b82 */ /* 0x000ea20000000800 */
[----:B------:R-:W-:Y:S01]  /*a9f0*/  IMAD.IADD R3, R5, 0x1, R3 ;  /* 0x0000000105037824 */ /* 0x000fe200078e0203 */
[----:B-----5:R-:W-:Y:S01]  /*aa00*/  ISETP.NE.U32.AND P0, PT, R30, RZ, PT ;  /* 0x000000ff1e00720c */ /* 0x020fe20003f05070 */
[----:B------:R-:W-:Y:S01]  /*aa10*/  FMUL R0, R0, UR4 ;  /* 0x0000000400007c20 */ /* 0x000fe20008400000 */
[----:B------:R-:W-:Y:S02]  /*aa20*/  IMAD.MOV.U32 R5, RZ, RZ, -0x1 ;  /* 0xffffffffff057424 */ /* 0x000fe400078e00ff */
[----:B------:R-:W-:Y:S01]  /*aa30*/  ISETP.NE.AND.EX P0, PT, R31, RZ, PT, P0 ;  /* 0x000000ff1f00720c */ /* 0x000fe20003f05300 */
[----:B------:R1:W2:Y:S01]  /*aa40*/  F2I.U32.TRUNC.NTZ R13, R0 ;  /* 0x00000000000d7305 */ /* 0x0002a2000020f000 */
[----:B------:R-:W3:Y:S01]  /*aa50*/  LDC R15, c[0x0][0x148] ;  /* 0x00005200ff0f7b82 */ /* 0x000ee20000000800 */
[----:B0-----:R-:W-:-:S02]  /*aa60*/  SHF.R.U64 R12, R4, R6, R3 ;  /* 0x00000006040c7219 */ /* 0x001fc40000001203 */
[----:B------:R-:W-:-:S05]  /*aa70*/  SHF.R.U32.HI R3, RZ, R6, R3 ;  /* 0x00000006ff037219 */ /* 0x000fca0000011603 */
[----:B------:R-:W0:Y:S01]  /*aa80*/  LDC R20, c[0x0][0x600] ;  /* 0x00018000ff147b82 */ /* 0x000e220000000800 */
[-CC-:B-1----:R-:W-:Y:S02]  /*aa90*/  SHF.R.U64 R10, R12, R8.reuse, R3.reuse ;  /* 0x000000080c0a7219 */ /* 0x182fe40000001203 */
[----:B------:R-:W-:-:S05]  /*aaa0*/  SHF.R.U32.HI R3, RZ, R8, R3 ;  /* 0x00000008ff037219 */ /* 0x000fca0000011603 */
[----:B------:R-:W1:Y:S01]  /*aab0*/  LDC R21, c[0x0][0x648] ;  /* 0x00019200ff157b82 */ /* 0x000e620000000800 */
[-C--:B--2---:R-:W-:Y:S02]  /*aac0*/  SHF.L.U32 R4, R5, R28.reuse, RZ ;  /* 0x0000001c05047219 */ /* 0x084fe400000006ff */
[-CC-:B------:R-:W-:Y:S02]  /*aad0*/  SHF.R.U64 R14, R10, R28.reuse, R3.reuse ;  /* 0x0000001c0a0e7219 */ /* 0x180fe40000001203 */
[----:B------:R-:W-:Y:S02]  /*aae0*/  SHF.R.U32.HI R5, RZ, R28, R3 ;  /* 0x0000001cff057219 */ /* 0x000fe40000011603 */
[----:B------:R-:W-:Y:S01]  /*aaf0*/  LOP3.LUT R153, RZ, R4, RZ, 0x33, !PT ;  /* 0x00000004ff997212 */ /* 0x000fe200078e33ff */
[----:B------:R-:W2:Y:S01]  /*ab00*/  LDC R25, c[0x0][0x638] ;  /* 0x00018e00ff197b82 */ /* 0x000ea20000000800 */
[----:B------:R-:W-:Y:S02]  /*ab10*/  SHF.L.U32 R28, R7, R28, RZ ;  /* 0x0000001c071c7219 */ /* 0x000fe400000006ff */
[----:B------:R-:W-:-:S05]  /*ab20*/  MOV R4, R14 ;  /* 0x0000000e00047202 */ /* 0x000fca0000000f00 */
[----:B------:R-:W0:Y:S01]  /*ab30*/  LDC R27, c[0x0][0x610] ;  /* 0x00018400ff1b7b82 */ /* 0x000e220000000800 */
[----:B------:R-:W-:Y:S05]  /*ab40*/  @!P0 BRA `(.L_x_290) ;  /* 0x0000000000288947 */ /* 0x000fea0003800000 */
[----:B------:R-:W5:Y:S02]  /*ab50*/  LDC R3, c[0x0][0x64c] ;  /* 0x00019300ff037b82 */ /* 0x000f640000000800 */
[----:B-----5:R-:W-:-:S05]  /*ab60*/  IADD3 R3, P0, R14, R3, RZ ;  /* 0x000000030e037210 */ /* 0x020fca0007f1e0ff */
        /* <DEDUP_REMOVED lines=8> */
.L_x_290:
[----:B------:R-:W-:Y:S01]  /*abf0*/  ISETP.NE.AND P0, PT, R2, 0x1, PT ;  /* 0x000000010200780c */ /* 0x000fe20003f05270 */
[----:B------:R-:W-:Y:S01]  /*ac00*/  IMAD.MOV R13, RZ, RZ, -R13 ;  /* 0x000000ffff0d7224 */ /* 0x000fe200078e0a0d */
[----:B-1----:R-:W-:Y:S01]  /*ac10*/  SHF.R.U64 R0, R4, R21, R5 ;  /* 0x0000001504007219 */ /* 0x002fe20000001205 */
[----:B0-----:R-:W-:Y:S01]  /*ac20*/  VIADD R5, R20, 0xffffffff ;  /* 0xffffffff14057836 */ /* 0x001fe20000000000 */
[----:B------:R-:W-:-:S03]  /*ac30*/  LOP3.LUT R153, R10, R153, RZ, 0xc0, !PT ;  /* 0x000000990a997212 */ /* 0x000fc600078ec0ff */
[----:B------:R-:W-:Y:S01]  /*ac40*/  IMAD.MOV R3, RZ, RZ, -R0 ;  /* 0x000000ffff037224 */ /* 0x000fe200078e0a00 */
[----:B------:R-:W-:Y:S01]  /*ac50*/  LOP3.LUT R5, R12, R5, RZ, 0xc0, !PT ;  /* 0x000000050c057212 */ /* 0x000fe200078ec0ff */
[----:B------:R-:W-:Y:S02]  /*ac60*/  IMAD R153, R28, R0, R153 ;  /* 0x000000001c997224 */ /* 0x000fe400078e0299 */
[----:B--2---:R-:W-:Y:S02]  /*ac70*/  IMAD R0, R3, R25, R14 ;  /* 0x0000001903007224 */ /* 0x004fe400078e020e */
[----:B---3--:R-:W-:Y:S02]  /*ac80*/  @P0 IMAD R26, R15, R13, R24 ;  /* 0x0000000d0f1a0224 */ /* 0x008fe400078e0218 */
[----:B------:R-:W-:Y:S02]  /*ac90*/  IMAD R4, R0, R20, R5 ;  /* 0x0000001400047224 */ /* 0x000fe400078e0205 */
[----:B------:R-:W-:-:S02]  /*aca0*/  IMAD R153, R153, R27, R26 ;  /* 0x0000001b99997224 */ /* 0x000fc400078e021a */
[----:B------:R-:W-:-:S03]  /*acb0*/  IMAD.MOV.U32 R3, RZ, RZ, 0x1 ;  /* 0x00000001ff037424 */ /* 0x000fc600078e00ff */
[----:B------:R-:W-:Y:S02]  /*acc0*/  SEL R154, R4, R153, !P0 ;  /* 0x00000099049a7207 */ /* 0x000fe40004000000 */
[----:B------:R-:W-:Y:S02]  /*acd0*/  PRMT R0, R3, 0x7610, R0 ;  /* 0x0000761003007816 */ /* 0x000fe40000000000 */
[----:B------:R-:W-:-:S07]  /*ace0*/  SEL R153, R153, R4, !P0 ;  /* 0x0000000499997207 */ /* 0x000fce0004000000 */
.L_x_288:
[----:B------:R-:W-:-:S13]  /*acf0*/  LOP3.LUT P0, RZ, R0, 0xff, RZ, 0xc0, !PT ;  /* 0x000000ff00ff7812 */ /* 0x000fda000780c0ff */
[----:B------:R-:W-:Y:S05]  /*ad00*/  @P0 BRA `(.L_x_291) ;  /* 0xffffff6400700947 */ /* 0x000fea000383ffff */
[----:B------:R-:W-:Y:S05]  /*ad10*/  EXIT ;  /* 0x000000000000794d */ /* 0x000fea0003800000 */
.L_x_8:
        /* <DEDUP_REMOVED lines=26> */
.L_x_293:
[----:B------:R-:W0:Y:S01]  /*aec0*/  LDC.64 R28, c[0x0][0x640] ;  /* 0x00019000ff1c7b82 */ /* 0x000e220000000a00 */
[-CC-:B------:R-:W-:Y:S01]  /*aed0*/  SHF.R.U64 R22, R12, R6.reuse, R13.reuse ;  /* 0x000000060c167219 */ /* 0x180fe2000000120d */
[----:B------:R-:W-:Y:S01]  /*aee0*/  IMAD.MOV.U32 R30, RZ, RZ, 0x1 ;  /* 0x00000001ff1e7424 */ /* 0x000fe200078e00ff */
[----:B------:R-:W-:Y:S02]  /*aef0*/  SHF.R.U32.HI R6, RZ, R6, R13 ;  /* 0x00000006ff067219 */ /* 0x000fe4000001160d */
        /* <DEDUP_REMOVED lines=9> */
[----:B------:R-:W-:-:S03]  /*af90*/  IMAD.IADD R9, R9, 0x1, R11 ;  /* 0x0000000109097824 */ /* 0x000fc600078e020b */
[----:B------:R-:W-:-:S03]  /*afa0*/  ISETP.NE.AND.EX P0, PT, R29, RZ, PT, P0 ;  /* 0x000000ff1d00720c */ /* 0x000fc60003f05300 */
[----:B------:R-:W0:Y:S01]  /*afb0*/  LDC R20, c[0x0][0x600] ;  /* 0x00018000ff147b82 */ /* 0x000e220000000800 */
[-CC-:B-1----:R-:W-:Y:S01]  /*afc0*/  SHF.R.U64 R14, R8, R10.reuse, R9.reuse ;  /* 0x0000000a080e7219 */ /* 0x182fe20000001209 */
[----:B------:R-:W-:Y:S01]  /*afd0*/  IMAD.MOV.U32 R8, RZ, RZ, -0x1 ;  /* 0xffffffffff087424 */ /* 0x000fe200078e00ff */
[----:B------:R-:W-:-:S05]  /*afe0*/  SHF.R.U32.HI R9, RZ, R10, R9 ;  /* 0x0000000aff097219 */ /* 0x000fca0000011609 */
[----:B------:R-:W1:Y:S01]  /*aff0*/  LDC R26, c[0x0][0x648] ;  /* 0x00019200ff1a7b82 */ /* 0x000e620000000800 */
[-CC-:B--2---:R-:W-:Y:S02]  /*b000*/  SHF.R.U64 R21, R14, R12.reuse, R9.reuse ;  /* 0x0000000c0e157219 */ /* 0x184fe40000001209 */
[----:B------:R-:W-:-:S05]  /*b010*/  SHF.R.U32.HI R6, RZ, R12, R9 ;  /* 0x0000000cff067219 */ /* 0x000fca0000011609 */
[----:B------:R-:W2:Y:S01]  /*b020*/  LDC R27, c[0x0][0x638] ;  /* 0x00018e00ff1b7b82 */ /* 0x000ea20000000800 */
[-C--:B---3--:R-:W-:Y:S02]  /*b030*/  SHF.L.U32 R8, R8, R25.reuse, RZ ;  /* 0x0000001908087219 */ /* 0x088fe400000006ff */
[-CC-:B------:R-:W-:Y:S02]  /*b040*/  SHF.R.U64 R23, R21, R25.reuse, R6.reuse ;  /* 0x0000001915177219 */ /* 0x180fe40000001206 */
[----:B------:R-:W-:Y:S02]  /*b050*/  LOP3.LUT R32, RZ, R8, RZ, 0x33, !PT ;  /* 0x00000008ff207212 */ /* 0x000fe400078e33ff */
[----:B------:R-:W-:Y:S01]  /*b060*/  SHF.R.U32.HI R9, RZ, R25, R6 ;  /* 0x00000019ff097219 */ /* 0x000fe20000011606 */
        /* <DEDUP_REMOVED lines=13> */
.L_x_294:
[----:B------:R-:W-:Y:S02]  /*b140*/  ISETP.NE.AND P0, PT, R2, 0x1, PT ;  /* 0x000000010200780c */ /* 0x000fe40003f05270 */
[----:B-1----:R-:W-:Y:S01]  /*b150*/  SHF.R.U64 R6, R8, R26, R9 ;  /* 0x0000001a08067219 */ /* 0x002fe20000001209 */
[----:B0-----:R-:W-:Y:S01]  /*b160*/  VIADD R9, R20, 0xffffffff ;  /* 0xffffffff14097836 */ /* 0x001fe20000000000 */
[----:B------:R-:W-:Y:S02]  /*b170*/  SHF.L.U32 R30, R30, R25, RZ ;  /* 0x000000191e1e7219 */ /* 0x000fe400000006ff */
[----:B------:R-:W-:Y:S01]  /*b180*/  LOP3.LUT R5, R21, R32, RZ, 0xc0, !PT ;  /* 0x0000002015057212 */ /* 0x000fe200078ec0ff */
[----:B------:R-:W-:-:S04]  /*b190*/  IMAD.MOV R8, RZ, RZ, -R6 ;  /* 0x000000ffff087224 */ /* 0x000fc800078e0a06 */
[----:B------:R-:W-:Y:S01]  /*b1a0*/  IMAD R6, R30, R6, R5 ;  /* 0x000000061e067224 */ /* 0x000fe200078e0205 */
[----:B------:R-:W-:Y:S01]  /*b1b0*/  LOP3.LUT R5, R14, R9, RZ, 0xc0, !PT ;  /* 0x000000090e057212 */ /* 0x000fe200078ec0ff */
[----:B------:R-:W-:Y:S02]  /*b1c0*/  @P0 IMAD R3, R7, R24, R4 ;  /* 0x0000001807030224 */ /* 0x000fe400078e0204 */
[----:B--2---:R-:W-:Y:S02]  /*b1d0*/  IMAD R4, R8, R27, R23 ;  /* 0x0000001b08047224 */ /* 0x004fe400078e0217 */
[----:B---3--:R-:W-:Y:S02]  /*b1e0*/  IMAD R3, R6, R31, R3 ;  /* 0x0000001f06037224 */ /* 0x008fe400078e0203 */
[----:B------:R-:W-:Y:S02]  /*b1f0*/  IMAD R4, R4, R20, R5 ;  /* 0x0000001404047224 */ /* 0x000fe400078e0205 */
[----:B------:R-:W-:-:S02]  /*b200*/  IMAD.MOV.U32 R8, RZ, RZ, 0x1 ;  /* 0x00000001ff087424 */ /* 0x000fc400078e00ff */
[----:B------:R-:W-:Y:S01]  /*b210*/  IMAD.MOV.U32 R6, RZ, RZ, R22 ;  /* 0x000000ffff067224 */ /* 0x000fe200078e0016 */
[----:B------:R-:W-:Y:S02]  /*b220*/  SEL R20, R4, R3, !P0 ;  /* 0x0000000304147207 */ /* 0x000fe40004000000 */
[----:B------:R-:W-:-:S07]  /*b230*/  SEL R21, R3, R4, !P0 ;  /* 0x0000000403157207 */ /* 0x000fce0004000000 */
.L_x_292:
[----:B------:R-:W-:-:S08]  /*b240*/  NOP ;  /* 0x0000000000007918 */ /* 0x000fd00000000000 */
[----:B------:R-:W0:-:S00]  /*b250*/  USETMAXREG.DEALLOC.CTAPOOL 0x28 ;  /* 0x00000028000079c8 */ /* 0x000e0000080e0500 */
[----:B0-----:R-:W-:-:S13]  /*b260*/  ISETP.NE.AND P0, PT, R0, RZ, PT ;  /* 0x000000ff0000720c */ /* 0x001fda0003f05270 */
[----:B------:R-:W-:Y:S05]  /*b270*/  @P0 EXIT ;  /* 0x000000000000094d */ /* 0x000fea0003800000 */
[----:B------:R-:W-:Y:S01]  /*b280*/  LOP3.LUT P0, RZ, R8, 0xff, RZ, 0xc0, !PT ;  /* 0x000000ff08ff7812 */ /* 0x000fe2000780c0ff */
[----:B------:R-:W-:Y:S02]  /*b290*/  IMAD.MOV.U32 R0, RZ, RZ, 0x1 ;  /* 0x00000001ff007424 */ /* 0x000fe400078e00ff */
[----:B------:R-:W-:-:S10]  /*b2a0*/  IMAD.MOV.U32 R3, RZ, RZ, RZ ;  /* 0x000000ffff037224 */ /* 0x000fd400078e00ff */
[----:B------:R-:W-:Y:S05]  /*b2b0*/  @!P0 BRA `(.L_x_295) ;  /* 0x0000000c00448947 */ /* 0x000fea0003800000 */
[----:B------:R-:W0:Y:S01]  /*b2c0*/  LDC R0, c[0x0][0x28c] ;  /* 0x0000a300ff007b82 */ /* 0x000e220000000800 */
[----:B------:R-:W1:Y:S01]  /*b2d0*/  S2R R12, SR_CgaCtaId ;  /* 0x00000000000c7919 */ /* 0x000e620000008800 */
[----:B------:R-:W-:Y:S01]  /*b2e0*/  ULDC UR5, c[0x0][0x600] ;  /* 0x0001800000057ab9 */ /* 0x000fe20000000800 */
[----:B------:R-:W-:Y:S01]  /*b2f0*/  ULDC UR4, c[0x0][0xc] ;  /* 0x0000030000047ab9 */ /* 0x000fe20000000800 */
[----:B------:R-:W-:Y:S01]  /*b300*/  UIADD3 UR16, UR5, -0x1, URZ ;  /* 0xffffffff05107890 */ /* 0x000fe2000fffe03f */
[----:B------:R-:W-:Y:S01]  /*b310*/  BSSY B0, `(.L_x_295) ;  /* 0x00000cb000007945 */ /* 0x000fe20003800000 */
[----:B------:R-:W-:Y:S01]  /*b320*/  ULDC UR6, c[0x0][0x658] ;  /* 0x0001960000067ab9 */ /* 0x000fe20000000800 */
[----:B------:R-:W-:Y:S01]  /*b330*/  ULDC UR5, c[0x0][0x10] ;  /* 0x0000040000057ab9 */ /* 0x000fe20000000800 */
[----:B------:R-:W-:Y:S01]  /*b340*/  UMOV UR7, 0xffffffff ;  /* 0xffffffff00077882 */ /* 0x000fe20000000000 */
[----:B------:R-:W-:Y:S01]  /*b350*/  UMOV UR8, 0x1 ;  /* 0x0000000100087882 */ /* 0x000fe20000000000 */
[----:B------:R-:W-:Y:S01]  /*b360*/  UIMAD.WIDE.U32 UR4, UR4, UR5, URZ ;  /* 0x00000005040472a5 */ /* 0x000fe2000f8e003f */
[----:B------:R-:W-:Y:S01]  /*b370*/  IMAD.MOV.U32 R9, RZ, RZ, 0x1 ;  /* 0x00000001ff097424 */ /* 0x000fe200078e00ff */
[----:B------:R-:W-:Y:S01]  /*b380*/  USHF.L.U32 UR7, UR7, UR6, URZ ;  /* 0x0000000607077299 */ /* 0x000fe2000800063f */
[----:B------:R-:W-:Y:S01]  /*b390*/  LOP3.LUT R8, R19, 0x2, RZ, 0xfc, !PT ;  /* 0x0000000213087812 */ /* 0x000fe200078efcff */
[----:B------:R-:W-:-:S02]  /*b3a0*/  USHF.L.U32 UR18, UR8, UR6, URZ ;  /* 0x0000000608127299 */ /* 0x000fc4000800063f */
[----:B------:R-:W-:Y:S01]  /*b3b0*/  ULOP3.LUT UR17, URZ, UR7, URZ, 0x33, !UPT ;  /* 0x000000073f117292 */ /* 0x000fe2000f8e333f */
[----:B------:R-:W-:Y:S01]  /*b3c0*/  ULDC UR6, c[0x0][0x14] ;  /* 0x0000050000067ab9 */ /* 0x000fe20000000800 */
[----:B------:R-:W-:Y:S01]  /*b3d0*/  ULDC.64 UR22, c[0x0][0x198] ;  /* 0x0000660000167ab9 */ /* 0x000fe20000000a00 */
[----:B------:R-:W-:Y:S02]  /*b3e0*/  UIMAD.WIDE.U32 UR20, UR4, UR6, URZ ;  /* 0x00000006041472a5 */ /* 0x000fe4000f8e003f */
[----:B------:R-:W-:Y:S01]  /*b3f0*/  UIMAD UR13, UR5, UR6, URZ ;  /* 0x00000006050d72a4 */ /* 0x000fe2000f8e023f */
[----:B0-----:R-:W-:-:S03]  /*b400*/  IADD3 R0, R0, 0x1f, RZ ;  /* 0x0000001f00007810 */ /* 0x001fc60007ffe0ff */
[----:B------:R-:W-:Y:S01]  /*b410*/  UIADD3 UR13, UR21, UR13, URZ ;  /* 0x0000000d150d7290 */ /* 0x000fe2000fffe03f */
[----:B------:R-:W-:-:S04]  /*b420*/  SHF.R.S32.HI R3, RZ, 0x1f, R0 ;  /* 0x0000001fff037819 */ /* 0x000fc80000011400 */
[----:B------:R-:W-:Y:S01]  /*b430*/  LEA.HI R10, R3, R0, RZ, 0x5 ;  /* 0x00000000030a7211 */ /* 0x000fe200078f28ff */
[C---:B-1----:R-:W-:Y:S02]  /*b440*/  IMAD.SHL.U32 R11, R12.reuse, 0x10, RZ ;  /* 0x000000100c0b7824 */ /* 0x042fe400078e00ff */
[----:B------:R-:W-:Y:S01]  /*b450*/  IMAD.SHL.U32 R12, R12, 0x200, RZ ;  /* 0x000002000c0c7824 */ /* 0x000fe200078e00ff */
[----:B------:R-:W-:Y:S01]  /*b460*/  SHF.R.S32.HI R10, RZ, 0x5, R10 ;  /* 0x00000005ff0a7819 */ /* 0x000fe2000001140a */
[----:B------:R-:W-:Y:S01]  /*b470*/  IMAD.MOV.U32 R0, RZ, RZ, 0x1 ;  /* 0x00000001ff007424 */ /* 0x000fe200078e00ff */
[----:B------:R-:W-:Y:S01]  /*b480*/  LOP3.LUT R11, R11, 0x70, RZ, 0xc0, !PT ;  /* 0x000000700b0b7812 */ /* 0x000fe200078ec0ff */
[----:B------:R-:W-:Y:S01]  /*b490*/  IMAD.MOV.U32 R3, RZ, RZ, RZ ;  /* 0x000000ffff037224 */ /* 0x000fe200078e00ff */
[----:B------:R-:W-:Y:S01]  /*b4a0*/  LOP3.LUT R12, R12, 0xe00, RZ, 0xc0, !PT ;  /* 0x00000e000c0c7812 */ /* 0x000fe200078ec0ff */
[----:B------:R-:W-:-:S07]  /*b4b0*/  VIADD R13, R10, 0x1 ;  /* 0x000000010a0d7836 */ /* 0x000fce0000000000 */
.L_x_306:
[----:B------:R-:W-:-:S03]  /*b4c0*/  UMOV UR4, 0xffffffff ;  /* 0xffffffff00047882 */ /* 0x000fc60000000000 */
[----:B------:R-:W-:Y:S05]  /*b4d0*/  BRA.DIV UR4, `(.L_x_296) ;  /* 0x0000001204587947 */ /* 0x000fea000b800000 */
[----:B------:R-:W-:-:S13]  /*b4e0*/  ELECT P6, URZ, PT ;  /* 0x00000000003f782f */ /* 0x000fda00038c0000 */
.L_x_322:
[----:B------:R-:W0:Y:S01]  /*b4f0*/  LDC R4, c[0x0][0x28c] ;  /* 0x0000a300ff047b82 */ /* 0x000e220000000800 */
[----:B------:R-:W-:Y:S01]  /*b500*/  BSSY B1, `(.L_x_297) ;  /* 0x0000038000017945 */ /* 0x000fe20003800000 */
[----:B0-----:R-:W-:-:S13]  /*b510*/  ISETP.LT.OR P6, PT, R4, 0x1, !P6 ;  /* 0x000000010400780c */ /* 0x001fda00077c1670 */
[----:B------:R-:W-:Y:S05]  /*b520*/  @P6 BRA `(.L_x_298) ;  /* 0x0000000000d46947 */ /* 0x000fea0003800000 */
[----:B------:R-:W-:Y:S01]  /*b530*/  IMAD.SHL.U32 R21, R21, 0x100, RZ ;  /* 0x0000010015157824 */ /* 0x000fe200078e00ff */
[----:B------:R-:W-:Y:S01]  /*b540*/  MOV R24, RZ ;  /* 0x000000ff00187202 */ /* 0x000fe20000000f00 */
[----:B------:R-:W-:Y:S02]  /*b550*/  IMAD R20, R20, 0x80, R11 ;  /* 0x0000008014147824 */ /* 0x000fe400078e020b */
[----:B------:R-:W-:Y:S02]  /*b560*/  IMAD.MOV.U32 R4, RZ, RZ, R13 ;  /* 0x000000ffff047224 */ /* 0x000fe400078e000d */
[----:B------:R-:W-:Y:S02]  /*b570*/  IMAD.MOV.U32 R5, RZ, RZ, R0 ;  /* 0x000000ffff057224 */ /* 0x000fe400078e0000 */
[----:B------:R-:W-:-:S07]  /*b580*/  IMAD.MOV.U32 R7, RZ, RZ, R3 ;  /* 0x000000ffff077224 */ /* 0x000fce00078e0003 */
.L_x_301:
[----:B------:R-:W0:Y:S01]  /*b590*/  S2R R15, SR_CgaCtaId ;  /* 0x00000000000f7919 */ /* 0x000e220000008800 */
[----:B------:R-:W-:Y:S02]  /*b5a0*/  MOV R14, 0x400 ;  /* 0x00000400000e7802 */ /* 0x000fe40000000f00 */
[----:B------:R-:W-:Y:S02]  /*b5b0*/  LOP3.LUT P1, RZ, R18, 0x7f, RZ, 0xc0, !PT ;  /* 0x0000007f12ff7812 */ /* 0x000fe4000782c0ff */
[----:B0-----:R-:W-:Y:S02]  /*b5c0*/  LEA R22, R15, R14, 0x18 ;  /* 0x0000000e0f167211 */ /* 0x001fe400078ec0ff */
[----:B------:R-:W-:-:S09]  /*b5d0*/  SHF.L.U32 R14, R5, 0x1f, RZ ;  /* 0x0000001f050e7819 */ /* 0x000fd200000006ff */
[----:B------:R-:W0:Y:S01]  /*b5e0*/  @!P1 LDC R15, c[0x0][0x500] ;  /* 0x00014000ff0f9b82 */ /* 0x000e220000000800 */
[----:B------:R-:W-:-:S04]  /*b5f0*/  IMAD R23, R7, 0x8, R22 ;  /* 0x0000000807177824 */ /* 0x000fc800078e0216 */
[----:B------:R-:W1:Y:S02]  /*b600*/  SYNCS.PHASECHK.TRANS64.TRYWAIT P0, [R23+URZ+0x48], R14 ;  /* 0x0000480e170075a7 */ /* 0x000e64000800017f */
[----:B-1----:R-:W-:Y:S05]  /*b610*/  @!P0 BRA `(.L_x_299) ;  /* 0x0000001000288947 */ /* 0x002fea0003800000 */
.L_x_323:
[----:B-1----:R-:W-:Y:S01]  /*b620*/  PRMT R14, R8, 0x9910, RZ ;  /* 0x00009910080e7816 */ /* 0x002fe200000000ff */
[----:B0-----:R0:W-:Y:S03]  /*b630*/  @!P1 SYNCS.ARRIVE.TRANS64 RZ, [R23+URZ], R15 ;  /* 0x0000000f17ff99a7 */ /* 0x0011e6000800003f */
[----:B------:R-:W-:-:S13]  /*b640*/  ISETP.NE.AND P0, PT, R14, 0x2, PT ;  /* 0x000000020e00780c */ /* 0x000fda0003f05270 */
[----:B0-----:R-:W-:Y:S05]  /*b650*/  @P0 BRA `(.L_x_300) ;  /* 0x0000000000040947 */ /* 0x001fea0003800000 */
[----:B------:R-:W-:Y:S01]  /*b660*/  BPT.TRAP 0x1 ;  /* 0x000000040000795c */ /* 0x000fe20000300000 */
.L_x_300:
[----:B------:R-:W-:Y:S01]  /*b670*/  IMAD R14, R7, 0x1000, R12 ;  /* 0x00001000070e7824 */ /* 0x000fe200078e020c */
[----:B------:R-:W-:Y:S01]  /*b680*/  R2UR UR9, R23 ;  /* 0x00000000170972ca */ /* 0x000fe200000e0000 */
[--C-:B------:R-:W-:Y:S01]  /*b690*/  IMAD R15, R7, 0x4000, R22.reuse ;  /* 0x00004000070f7824 */ /* 0x100fe200078e0216 */
[----:B------:R-:W-:Y:S01]  /*b6a0*/  UIADD3 UR4, UP0, UR22, 0xf0, URZ ;  /* 0x000000f016047890 */ /* 0x000fe2000ff1e03f */
[----:B------:R-:W-:Y:S01]  /*b6b0*/  IMAD R14, R14, 0x2, R22 ;  /* 0x000000020e0e7824 */ /* 0x000fe200078e0216 */
[----:B------:R-:W-:Y:S01]  /*b6c0*/  R2UR UR11, R21 ;  /* 0x00000000150b72ca */ /* 0x000fe200000e0000 */
[----:B------:R-:W-:Y:S01]  /*b6d0*/  UIADD3 UR24, UP1, UR22, 0x1f0, URZ ;  /* 0x000001f016187890 */ /* 0x000fe2000ff3e03f */
[----:B------:R-:W-:Y:S01]  /*b6e0*/  R2UR UR5, R15 ;  /* 0x000000000f0572ca */ /* 0x000fe200000e0000 */
[----:B------:R-:W-:Y:S01]  /*b6f0*/  VIADD R7, R7, 0x1 ;  /* 0x0000000107077836 */ /* 0x000fe20000000000 */
[----:B------:R-:W-:Y:S01]  /*b700*/  R2UR UR8, R14 ;  /* 0x000000000e0872ca */ /* 0x000fe200000e0000 */
[----:B------:R-:W-:Y:S01]  /*b710*/  UIADD3.X UR25, URZ, UR23, URZ, UP1, !UPT ;  /* 0x000000173f197290 */ /* 0x000fe20008ffe43f */
[----:B------:R-:W-:Y:S01]  /*b720*/  R2UR UR10, R24 ;  /* 0x00000000180a72ca */ /* 0x000fe200000e0000 */
[----:B------:R-:W-:Y:S01]  /*b730*/  UMOV UR6, 0x0 ;  /* 0x0000000000067882 */ /* 0x000fe20000000000 */
[----:B------:R-:W-:Y:S01]  /*b740*/  R2UR UR12, R6 ;  /* 0x00000000060c72ca */ /* 0x000fe200000e0000 */
[----:B------:R-:W-:Y:S01]  /*b750*/  UMOV UR7, 0x10000000 ;  /* 0x1000000000077882 */ /* 0x000fe20000000000 */
[----:B------:R-:W-:Y:S01]  /*b760*/  IADD3 R4, R4, -0x1, RZ ;  /* 0xffffffff04047810 */ /* 0x000fe20007ffe0ff */
[----:B------:R-:W-:Y:S01]  /*b770*/  UMOV UR26, 0xff0000 ;  /* 0x00ff0000001a7882 */ /* 0x000fe20000000000 */
[----:B------:R-:W-:Y:S01]  /*b780*/  R2UR UR19, R20 ;  /* 0x00000000141372ca */ /* 0x000fe200000e0000 */
[----:B------:R-:W-:Y:S01]  /*b790*/  VIADD R24, R24, 0x20 ;  /* 0x0000002018187836 */ /* 0x000fe20000000000 */
[----:B------:R-:W-:Y:S01]  /*b7a0*/  ISETP.GT.AND P1, PT, R4, 0x1, PT ;  /* 0x000000010400780c */ /* 0x000fe20003f24270 */
[----:B------:R-:W-:Y:S01]  /*b7b0*/  UIADD3 UR14, UR5, 0x180, URZ ;  /* 0x00000180050e7890 */ /* 0x000fe2000fffe03f */
[----:B------:R-:W-:Y:S01]  /*b7c0*/  ISETP.NE.AND P0, PT, R7, 0x9, PT ;  /* 0x000000090700780c */ /* 0x000fe20003f05270 */
[----:B------:R-:W-:-:S02]  /*b7d0*/  UIADD3.X UR5, URZ, UR23, URZ, UP0, !UPT ;  /* 0x000000173f057290 */ /* 0x000fc400087fe43f */
[----:B------:R-:W-:Y:S01]  /*b7e0*/  UIADD3 UR15, UR8, 0x24180, URZ ;  /* 0x00024180080f7890 */ /* 0x000fe2000fffe03f */
[----:B------:R-:W-:Y:S02]  /*b7f0*/  SEL R14, RZ, 0x1, P0 ;  /* 0x00000001ff0e7807 */ /* 0x000fe40000000000 */
[----:B------:R-:W-:Y:S01]  /*b800*/  UMOV UR8, UR14 ;  /* 0x0000000e00087c82 */ /* 0x000fe20008000000 */
[----:B------:R-:W-:Y:S02]  /*b810*/  SEL R7, R7, RZ, P0 ;  /* 0x000000ff07077207 */ /* 0x000fe40000000000 */
[----:B------:R-:W-:Y:S01]  /*b820*/  LOP3.LUT R5, R5, R14, RZ, 0x3c, !PT ;  /* 0x0000000e05057212 */ /* 0x000fe200078e3cff */
[----:B------:R0:W-:Y:S02]  /*b830*/  UTMALDG.3D [UR8], [UR4], desc[UR6] ;  /* 0x00000608040075b4 */ /* 0x0001e40008011000 */
[----:B0-----:R-:W-:Y:S01]  /*b840*/  UMOV UR8, UR15 ;  /* 0x0000000f00087c82 */ /* 0x001fe20008000000 */
[----:B------:R-:W-:-:S02]  /*b850*/  UMOV UR11, UR19 ;  /* 0x00000013000b7c82 */ /* 0x000fc40008000000 */
[----:B------:R0:W-:Y:S02]  /*b860*/  UTMALDG.3D.MULTICAST [UR8], [UR24], UR26, desc[UR6] ;  /* 0x00000608180073b4 */ /* 0x0001e4000801181a */
[----:B0-----:R-:W-:Y:S05]  /*b870*/  @P1 BRA `(.L_x_301) ;  /* 0xfffffffc00441947 */ /* 0x001fea000383ffff */
.L_x_298:
[----:B------:R-:W-:Y:S05]  /*b880*/  BSYNC B1 ;  /* 0x0000000000017941 */ /* 0x000fea0003800000 */
.L_x_297:
[----:B------:R-:W-:Y:S01]  /*b890*/  LOP3.LUT P1, RZ, R9, 0xff, RZ, 0xc0, !PT ;  /* 0x000000ff09ff7812 */ /* 0x000fe2000782c0ff */
[C---:B------:R-:W-:Y:S01]  /*b8a0*/  IMAD.IADD R6, R10.reuse, 0x1, R3 ;  /* 0x000000010a067824 */ /* 0x040fe200078e0203 */
[----:B------:R-:W-:Y:S01]  /*b8b0*/  ULDC.64 UR4, c[0x0][0x650] ;  /* 0x0001940000047ab9 */ /* 0x000fe20000000a00 */
[----:B------:R-:W-:Y:S01]  /*b8c0*/  ISETP.GE.U32.AND P2, PT, R10, 0x9, PT ;  /* 0x000000090a00780c */ /* 0x000fe20003f46070 */
[----:B------:R-:W-:Y:S01]  /*b8d0*/  BSSY B1, `(.L_x_302) ;  /* 0x000006c000017945 */ /* 0x000fe20003800000 */
[----:B------:R-:W-:Y:S01]  /*b8e0*/  IMAD.MOV.U32 R21, RZ, RZ, -0x1 ;  /* 0xffffffffff157424 */ /* 0x000fe200078e00ff */
[----:B------:R-:W-:Y:S01]  /*b8f0*/  ISETP.GT.U32.AND P0, PT, R6, 0x8, PT ;  /* 0x000000080600780c */ /* 0x000fe20003f04070 */
[----:B------:R-:W-:Y:S01]  /*b900*/  IMAD.MOV.U32 R20, RZ, RZ, -0x1 ;  /* 0xffffffffff147424 */ /* 0x000fe200078e00ff */
[----:B------:R-:W-:Y:S02]  /*b910*/  PRMT R9, RZ, 0x7610, R9 ;  /* 0x00007610ff097816 */ /* 0x000fe40000000009 */
[----:B------:R-:W-:-:S03]  /*b920*/  ISETP.LT.U32.AND P0, PT, R10, 0x9, P0 ;  /* 0x000000090a00780c */ /* 0x000fc60000701070 */
[----:B------:R-:W0:Y:S01]  /*b930*/  @P1 S2R R5, SR_CgaCtaId ;  /* 0x0000000000051919 */ /* 0x000e220000008800 */
[----:B------:R-:W-:-:S04]  /*b940*/  @P1 MOV R4, 0x400 ;  /* 0x0000040000041802 */ /* 0x000fc80000000f00 */
[----:B0-----:R-:W-:Y:S01]  /*b950*/  @P1 LEA R3, R5, R4, 0x18 ;  /* 0x0000000405031211 */ /* 0x001fe200078ec0ff */
[----:B------:R-:W-:-:S03]  /*b960*/  IMAD.WIDE.U32 R4, R6, 0x38e38e39, RZ ;  /* 0x38e38e3906047825 */ /* 0x000fc600078e00ff */
[----:B------:R0:W-:Y:S01]  /*b970*/  @P1 SYNCS.ARRIVE.TRANS64.A1T0 RZ, [R3+URZ+0xa8], RZ ;  /* 0x0000a8ff03ff19a7 */ /* 0x0001e2000810003f */
[----:B------:R-:W-:Y:S02]  /*b980*/  IADD3 R16, P1, R16, UR20, RZ ;  /* 0x0000001410107c10 */ /* 0x000fe4000ff3e0ff */
[----:B------:R-:W-:Y:S02]  /*b990*/  SHF.R.U32.HI R5, RZ, 0x1, R5 ;  /* 0x00000001ff057819 */ /* 0x000fe40000011605 */
[----:B------:R-:W-:Y:S02]  /*b9a0*/  IADD3.X R17, R17, UR13, RZ, P1, !PT ;  /* 0x0000000d11117c10 */ /* 0x000fe40008ffe4ff */
[----:B------:R-:W-:Y:S02]  /*b9b0*/  PRMT R4, RZ, 0x7610, R4 ;  /* 0x00007610ff047816 */ /* 0x000fe40000000004 */
[----:B0-----:R-:W-:Y:S02]  /*b9c0*/  SEL R3, RZ, 0x1, !P0 ;  /* 0x00000001ff037807 */ /* 0x001fe40004000000 */
[----:B------:R-:W-:-:S02]  /*b9d0*/  ISETP.GE.U32.AND P0, PT, R16, UR4, PT ;  /* 0x0000000410007c0c */ /* 0x000fc4000bf06070 */
[----:B------:R-:W-:Y:S01]  /*b9e0*/  LOP3.LUT R0, R0, R3, RZ, 0x3c, !PT ;  /* 0x0000000300007212 */ /* 0x000fe200078e3cff */
[----:B------:R-:W-:Y:S01]  /*b9f0*/  IMAD R3, R5, -0x9, R6 ;  /* 0xfffffff705037824 */ /* 0x000fe200078e0206 */
[----:B------:R-:W-:Y:S01]  /*ba00*/  ISETP.GE.U32.AND.EX P0, PT, R17, UR5, PT, P0 ;  /* 0x0000000511007c0c */ /* 0x000fe2000bf06100 */
[----:B------:R-:W-:Y:S01]  /*ba10*/  IMAD.MOV.U32 R6, RZ, RZ, -0x1 ;  /* 0xffffffffff067424 */ /* 0x000fe200078e00ff */
[----:B------:R-:W-:-:S11]  /*ba20*/  @P2 LOP3.LUT R0, R0, 0x1, R5, 0x78, !PT ;  /* 0x0000000100002812 */ /* 0x000fd600078e7805 */
[----:B------:R-:W-:Y:S05]  /*ba30*/  @P0 BRA `(.L_x_303) ;  /* 0x0000000400540947 */ /* 0x000fea0003800000 */
[----:B------:R-:W0:Y:S01]  /*ba40*/  S2R R15, SR_CTAID.X ;  /* 0x00000000000f7919 */ /* 0x000e220000002500 */
[----:B------:R-:W-:Y:S01]  /*ba50*/  ULDC.64 UR4, c[0x0][0x628] ;  /* 0x00018a0000047ab9 */ /* 0x000fe20000000a00 */
[----:B------:R-:W-:Y:S01]  /*ba60*/  ULDC UR7, c[0x0][0x630] ;  /* 0x00018c0000077ab9 */ /* 0x000fe20000000800 */
[----:B------:R-:W-:Y:S01]  /*ba70*/  ISETP.NE.U32.AND P0, PT, RZ, UR4, PT ;  /* 0x00000004ff007c0c */ /* 0x000fe2000bf05070 */
[----:B------:R-:W1:Y:S01]  /*ba80*/  S2R R20, SR_CTAID.Y ;  /* 0x0000000000147919 */ /* 0x000e620000002600 */
[----:B------:R-:W-:Y:S01]  /*ba90*/  ULDC UR8, c[0x0][0x150] ;  /* 0x0000540000087ab9 */ /* 0x000fe20000000800 */
[----:B------:R-:W-:Y:S01]  /*baa0*/  IMAD.MOV.U32 R4, RZ, RZ, R16 ;  /* 0x000000ffff047224 */ /* 0x000fe200078e0010 */
[----:B------:R-:W-:Y:S01]  /*bab0*/  ISETP.NE.AND.EX P0, PT, RZ, UR5, PT, P0 ;  /* 0x00000005ff007c0c */ /* 0x000fe2000bf05300 */
[----:B------:R-:W-:Y:S01]  /*bac0*/  IMAD.MOV.U32 R5, RZ, RZ, R17 ;  /* 0x000000ffff057224 */ /* 0x000fe200078e0011 */
[----:B0-----:R-:W-:-:S11]  /*bad0*/  I2FP.F32.U32 R22, R15 ;  /* 0x0000000f00167245 */ /* 0x001fd60000201000 */
[----:B------:R-:W-:Y:S05]  /*bae0*/  @!P0 BRA `(.L_x_304) ;  /* 0x0000000000288947 */ /* 0x000fea0003800000 */
[----:B------:R-:W-:Y:S02]  /*baf0*/  ULDC UR6, c[0x0][0x634] ;  /* 0x00018d0000067ab9 */ /* 0x000fe40000000800 */
[----:B------:R-:W-:-:S05]  /*bb00*/  IADD3 R5, P0, R16, UR6, RZ ;  /* 0x0000000610057c10 */ /* 0x000fca000ff1e0ff */
[----:B------:R-:W-:-:S04]  /*bb10*/  IMAD.X R21, RZ, RZ, R17, P0 ;  /* 0x000000ffff157224 */ /* 0x000fc800000e0611 */
[----:B------:R-:W-:-:S04]  /*bb20*/  IMAD.WIDE.U32 R6, R21, UR4, RZ ;  /* 0x0000000415067c25 */ /* 0x000fc8000f8e00ff */
[----:B------:R-:W-:-:S04]  /*bb30*/  IMAD.WIDE.U32 R6, P0, R5, UR5, R6 ;  /* 0x0000000505067c25 */ /* 0x000fc8000f800006 */
[----:B------:R-:W-:-:S04]  /*bb40*/  IMAD.WIDE.U32 R4, R5, UR4, RZ ;  /* 0x0000000405047c25 */ /* 0x000fc8000f8e00ff */
[----:B------:R-:W-:Y:S01]  /*bb50*/  IMAD.MOV.U32 R4, RZ, RZ, R7 ;  /* 0x000000ffff047224 */ /* 0x000fe200078e0007 */
[----:B------:R-:W-:Y:S02]  /*bb60*/  IADD3 RZ, P1, R5, R6, RZ ;  /* 0x0000000605ff7210 */ /* 0x000fe40007f3e0ff */
[----:B------:R-:W-:-:S03]  /*bb70*/  IADD3.X R5, RZ, RZ, RZ, P0, !PT ;  /* 0x000000ffff057210 */ /* 0x000fc600007fe4ff */
[----:B------:R-:W-:-:S08]  /*bb80*/  IMAD.WIDE.U32.X R4, R21, UR5, R4, P1 ;  /* 0x0000000515047c25 */ /* 0x000fd000088e0404 */
.L_x_304:
[--C-:B------:R-:W-:Y:S01]  /*bb90*/  SHF.R.U64 R14, R4, UR7, R5.reuse ;  /* 0x00000007040e7c19 */ /* 0x100fe20008001205 */
[----:B------:R-:W-:Y:S01]  /*bba0*/  FMUL R22, R22, UR8 ;  /* 0x0000000816167c20 */ /* 0x000fe20008400000 */
[----:B------:R-:W-:Y:S01]  /*bbb0*/  SHF.R.U32.HI R4, RZ, UR7, R5 ;  /* 0x00000007ff047c19 */ /* 0x000fe20008011605 */
[----:B------:R-:W0:Y:S01]  /*bbc0*/  LDC R6, c[0x0][0x144] ;  /* 0x00005100ff067b82 */ /* 0x000e220000000800 */
[----:B------:R-:W-:Y:S01]  /*bbd0*/  IADD3 R5, P0, RZ, -R14, RZ ;  /* 0x8000000eff057210 */ /* 0x000fe20007f1e0ff */
[----:B------:R-:W-:Y:S01]  /*bbe0*/  ULDC UR6, c[0x0][0x154] ;  /* 0x0000550000067ab9 */ /* 0x000fe20000000800 */
[----:B-1----:R-:W-:Y:S01]  /*bbf0*/  I2FP.F32.U32 R7, R20 ;  /* 0x0000001400077245 */ /* 0x002fe20000201000 */
[----:B------:R-:W1:Y:S01]  /*bc00*/  F2I.U32.TRUNC.NTZ R22, R22 ;  /* 0x0000001600167305 */ /* 0x000e62000020f000 */
[----:B------:R-:W-:Y:S01]  /*bc10*/  ULDC.64 UR4, c[0x0][0x620] ;  /* 0x0001880000047ab9 */ /* 0x000fe20000000a00 */
[----:B------:R-:W-:Y:S01]  /*bc20*/  IMAD.X R4, RZ, RZ, ~R4, P0 ;  /* 0x000000ffff047224 */ /* 0x000fe200000e0e04 */
[----:B------:R-:W-:Y:S01]  /*bc30*/  ISETP.NE.AND P2, PT, R2, 0x1, PT ;  /* 0x000000010200780c */ /* 0x000fe20003f45270 */
[----:B------:R-:W-:Y:S01]  /*bc40*/  FMUL R23, R7, UR6 ;  /* 0x0000000607177c20 */ /* 0x000fe20008400000 */
[----:B------:R-:W2:Y:S01]  /*bc50*/  LDC R25, c[0x0][0x148] ;  /* 0x00005200ff197b82 */ /* 0x000ea20000000800 */
[----:B------:R-:W-:Y:S01]  /*bc60*/  IMAD R4, R4, UR4, RZ ;  /* 0x0000000404047c24 */ /* 0x000fe2000f8e02ff */
[----:B------:R-:W-:-:S02]  /*bc70*/  ULDC.64 UR6, c[0x0][0x640] ;  /* 0x0001900000067ab9 */ /* 0x000fc40000000a00 */
[----:B------:R-:W-:Y:S01]  /*bc80*/  ISETP.NE.U32.AND P0, PT, RZ, UR6, PT ;  /* 0x00000006ff007c0c */ /* 0x000fe2000bf05070 */
[----:B------:R-:W3:Y:S01]  /*bc90*/  F2I.U32.TRUNC.NTZ R23, R23 ;  /* 0x0000001700177305 */ /* 0x000ee2000020f000 */
[C---:B------:R-:W-:Y:S02]  /*bca0*/  IMAD R7, R5.reuse, UR5, R4 ;  /* 0x0000000505077c24 */ /* 0x040fe4000f8e0204 */
[----:B------:R-:W-:Y:S01]  /*bcb0*/  IMAD.WIDE.U32 R4, R5, UR4, R16 ;  /* 0x0000000405047c25 */ /* 0x000fe2000f8e0010 */
[----:B------:R-:W-:Y:S01]  /*bcc0*/  ULDC UR4, c[0x0][0x618] ;  /* 0x0001860000047ab9 */ /* 0x000fe20000000800 */
[----:B------:R-:W-:Y:S02]  /*bcd0*/  ISETP.NE.AND.EX P0, PT, RZ, UR7, PT, P0 ;  /* 0x00000007ff007c0c */ /* 0x000fe4000bf05300 */
[----:B------:R-:W-:Y:S02]  /*bce0*/  IMAD.IADD R5, R5, 0x1, R7 ;  /* 0x0000000105057824 */ /* 0x000fe400078e0207 */
[----:B-1----:R-:W-:-:S03]  /*bcf0*/  IMAD.MOV R22, RZ, RZ, -R22 ;  /* 0x000000ffff167224 */ /* 0x002fc600078e0a16 */
[----:B------:R-:W-:Y:S01]  /*bd00*/  SHF.R.U64 R21, R4, UR4, R5 ;  /* 0x0000000404157c19 */ /* 0x000fe20008001205 */
[----:B0-----:R-:W-:Y:S01]  /*bd10*/  IMAD R15, R6, R22, R15 ;  /* 0x00000016060f7224 */ /* 0x001fe200078e020f */
[----:B------:R-:W-:Y:S01]  /*bd20*/  SHF.R.U32.HI R4, RZ, UR4, R5 ;  /* 0x00000004ff047c19 */ /* 0x000fe20008011605 */
[----:B------:R-:W-:Y:S01]  /*bd30*/  ULDC UR4, c[0x0][0x608] ;  /* 0x0001820000047ab9 */ /* 0x000fe20000000800 */
[----:B---3--:R-:W-:Y:S02]  /*bd40*/  IMAD.MOV R6, RZ, RZ, -R23 ;  /* 0x000000ffff067224 */ /* 0x008fe400078e0a17 */
[--C-:B------:R-:W-:Y:S02]  /*bd50*/  SHF.R.U64 R22, R21, UR4, R4.reuse ;  /* 0x0000000415167c19 */ /* 0x100fe40008001204 */
[----:B------:R-:W-:Y:S01]  /*bd60*/  SHF.R.U32.HI R5, RZ, UR4, R4 ;  /* 0x00000004ff057c19 */ /* 0x000fe20008011604 */
[----:B------:R-:W-:Y:S01]  /*bd70*/  ULDC UR4, c[0x0][0x658] ;  /* 0x0001960000047ab9 */ /* 0x000fe20000000800 */
[----:B--2---:R-:W-:-:S02]  /*bd80*/  @P2 IMAD R15, R25, R6, R20 ;  /* 0x00000006190f2224 */ /* 0x004fc400078e0214 */
[--C-:B------:R-:W-:Y:S02]  /*bd90*/  SHF.R.U64 R20, R22, UR4, R5.reuse ;  /* 0x0000000416147c19 */ /* 0x100fe40008001205 */
[----:B------:R-:W-:-:S03]  /*bda0*/  SHF.R.U32.HI R23, RZ, UR4, R5 ;  /* 0x00000004ff177c19 */ /* 0x000fc60008011605 */
[----:B------:R-:W-:Y:S02]  /*bdb0*/  IMAD.MOV.U32 R6, RZ, RZ, R20 ;  /* 0x000000ffff067224 */ /* 0x000fe400078e0014 */
[----:B------:R-:W-:Y:S01]  /*bdc0*/  IMAD.MOV.U32 R5, RZ, RZ, R23 ;  /* 0x000000ffff057224 */ /* 0x000fe200078e0017 */
[----:B------:R-:W-:Y:S06]  /*bdd0*/  @!P0 BRA `(.L_x_305) ;  /* 0x00000000002c8947 */ /* 0x000fec0003800000 */
        /* <DEDUP_REMOVED lines=9> */
[----:B------:R-:W-:-:S04]  /*be70*/  IMAD.WIDE.U32.X R4, R23, UR7, R4, P1 ;  /* 0x0000000717047c25 */ /* 0x000fc800088e0404 */
[----:B------:R-:W-:-:S07]  /*be80*/  IMAD.MOV.U32 R6, RZ, RZ, R4 ;  /* 0x000000ffff067224 */ /* 0x000fce00078e0004 */
.L_x_305:
[----:B------:R-:W-:Y:S01]  /*be90*/  ULDC UR4, c[0x0][0x648] ;  /* 0x0001920000047ab9 */ /* 0x000fe20000000800 */
[----:B------:R-:W-:Y:S01]  /*bea0*/  LOP3.LUT R4, R22, UR17, RZ, 0xc0, !PT ;  /* 0x0000001116047c12 */ /* 0x000fe2000f8ec0ff */
[----:B------:R-:W-:Y:S01]  /*beb0*/  ULDC UR5, c[0x0][0x610] ;  /* 0x0001840000057ab9 */ /* 0x000fe20000000800 */
[----:B------:R-:W-:Y:S01]  /*bec0*/  SHF.R.U64 R5, R6, UR4, R5 ;  /* 0x0000000406057c19 */ /* 0x000fe20008001205 */
[----:B------:R-:W-:Y:S01]  /*bed0*/  ULDC UR4, c[0x0][0x638] ;  /* 0x00018e0000047ab9 */ /* 0x000fe20000000800 */
[----:B------:R-:W-:-:S03]  /*bee0*/  LOP3.LUT R21, R21, UR16, RZ, 0xc0, !PT ;  /* 0x0000001015157c12 */ /* 0x000fc6000f8ec0ff */
[----:B------:R-:W-:Y:S02]  /*bef0*/  IMAD.MOV R7, RZ, RZ, -R5 ;  /* 0x000000ffff077224 */ /* 0x000fe400078e0a05 */
[----:B------:R-:W-:Y:S02]  /*bf00*/  IMAD R4, R5, UR18, R4 ;  /* 0x0000001205047c24 */ /* 0x000fe4000f8e0204 */
[----:B------:R-:W-:Y:S01]  /*bf10*/  IMAD R20, R7, UR4, R20 ;  /* 0x0000000407147c24 */ /* 0x000fe2000f8e0214 */
[----:B------:R-:W-:Y:S01]  /*bf20*/  ULDC UR4, c[0x0][0x600] ;  /* 0x0001800000047ab9 */ /* 0x000fe20000000800 */
[----:B------:R-:W-:Y:S02]  /*bf30*/  IMAD R15, R4, UR5, R15 ;  /* 0x00000005040f7c24 */ /* 0x000fe4000f8e020f */
[----:B------:R-:W-:Y:S02]  /*bf40*/  IMAD R6, R20, UR4, R21 ;  /* 0x0000000414067c24 */ /* 0x000fe4000f8e0215 */
[----:B------:R-:W-:-:S03]  /*bf50*/  IMAD.MOV.U32 R4, RZ, RZ, 0x1 ;  /* 0x00000001ff047424 */ /* 0x000fc600078e00ff */
[----:B------:R-:W-:Y:S02]  /*bf60*/  SEL R20, R6, R15, !P2 ;  /* 0x0000000f06147207 */ /* 0x000fe40005000000 */
[----:B------:R-:W-:Y:S01]  /*bf70*/  SEL R21, R15, R6, !P2 ;  /* 0x000000060f157207 */ /* 0x000fe20005000000 */
[----:B------:R-:W-:-:S07]  /*bf80*/  IMAD.MOV.U32 R6, RZ, RZ, R14 ;  /* 0x000000ffff067224 */ /* 0x000fce00078e000e */
.L_x_303:
[----:B------:R-:W-:Y:S05]  /*bf90*/  BSYNC B1 ;  /* 0x0000000000017941 */ /* 0x000fea0003800000 */
.L_x_302:
[----:B------:R-:W-:-:S13]  /*bfa0*/  LOP3.LUT P0, RZ, R4, 0xff, RZ, 0xc0, !PT ;  /* 0x000000ff04ff7812 */ /* 0x000fda000780c0ff */
[----:B------:R-:W-:Y:S05]  /*bfb0*/  @P0 BRA `(.L_x_306) ;  /* 0xfffffff400400947 */ /* 0x000fea000383ffff */
[----:B------:R-:W-:Y:S05]  /*bfc0*/  BSYNC B0 ;  /* 0x0000000000007941 */ /* 0x000fea0003800000 */
.L_x_295:
[----:B------:R-:W-:-:S03]  /*bfd0*/  UMOV UR4, 0xffffffff ;  /* 0xffffffff00047882 */ /* 0x000fc60000000000 */
[----:B------:R-:W-:Y:S05]  /*bfe0*/  BRA.DIV UR4, `(.L_x_307) ;  /* 0x0000000604c87947 */ /* 0x000fea000b800000 */
[----:B------:R-:W-:-:S13]  /*bff0*/  ELECT P6, URZ, PT ;  /* 0x00000000003f782f */ /* 0x000fda00038c0000 */
.L_x_326:
[----:B------:R-:W-:Y:S04]  /*c000*/  BSSY B0, `(.L_x_308) ;  /* 0x0000058000007945 */ /* 0x000fe80003800000 */
[----:B------:R-:W-:Y:S05]  /*c010*/  @!P6 BRA `(.L_x_309) ;  /* 0x000000040058e947 */ /* 0x000fea0003800000 */
[----:B------:R-:W-:-:S04]  /*c020*/  LOP3.LUT R19, R19, 0x2, RZ, 0xfc, !PT ;  /* 0x0000000213137812 */ /* 0x000fc800078efcff */
[----:B------:R-:W-:-:S13]  /*c030*/  ISETP.NE.AND P0, PT, R19, 0x3, PT ;  /* 0x000000031300780c */ /* 0x000fda0003f05270 */
[----:B------:R-:W-:Y:S05]  /*c040*/  @!P0 BRA `(.L_x_310) ;  /* 0x0000000000048947 */ /* 0x000fea0003800000 */
[----:B------:R-:W-:Y:S01]  /*c050*/  BPT.TRAP 0x1 ;  /* 0x000000040000795c */ /* 0x000fe20000300000 */
.L_x_310:
[----:B------:R-:W0:Y:S01]  /*c060*/  S2R R5, SR_CgaCtaId ;  /* 0x0000000000057919 */ /* 0x000e220000008800 */
[----:B------:R-:W-:Y:S02]  /*c070*/  MOV R2, 0x400 ;  /* 0x0000040000027802 */ /* 0x000fe40000000f00 */
[----:B------:R-:W-:Y:S02]  /*c080*/  SHF.L.U32 R4, R0, 0x1f, RZ ;  /* 0x0000001f00047819 */ /* 0x000fe400000006ff */
[----:B0-----:R-:W-:-:S05]  /*c090*/  LEA R2, R5, R2, 0x18 ;  /* 0x0000000205027211 */ /* 0x001fca00078ec0ff */
[----:B------:R-:W-:-:S04]  /*c0a0*/  VIADD R2, R2, 0x48 ;  /* 0x0000004802027836 */ /* 0x000fc80000000000 */
[C---:B------:R-:W-:Y:S02]  /*c0b0*/  IMAD R7, R3.reuse, 0x8, R2 ;  /* 0x0000000803077824 */ /* 0x040fe400078e0202 */
[----:B------:R-:W-:Y:S02]  /*c0c0*/  VIADD R3, R3, 0x1 ;  /* 0x0000000103037836 */ /* 0x000fe40000000000 */
[----:B------:R-:W0:Y:S03]  /*c0d0*/  SYNCS.PHASECHK.TRANS64.TRYWAIT P0, [R7+URZ], R4 ;  /* 0x00000004070075a7 */ /* 0x000e26000800017f */
[----:B------:R-:W-:-:S04]  /*c0e0*/  ISETP.NE.AND P1, PT, R3, 0x9, PT ;  /* 0x000000090300780c */ /* 0x000fc80003f25270 */
[----:B------:R-:W-:Y:S02]  /*c0f0*/  SEL R5, RZ, 0x1, P1 ;  /* 0x00000001ff057807 */ /* 0x000fe40000800000 */
[----:B------:R-:W-:Y:S02]  /*c100*/  SEL R3, R3, RZ, P1 ;  /* 0x000000ff03037207 */ /* 0x000fe40000800000 */
[----:B------:R-:W-:Y:S02]  /*c110*/  LOP3.LUT R6, R0, R5, RZ, 0x3c, !PT ;  /* 0x0000000500067212 */ /* 0x000fe400078e3cff */
[----:B------:R-:W-:Y:S02]  /*c120*/  LEA R8, R3, R2, 0x3 ;  /* 0x0000000203087211 */ /* 0x000fe400078e18ff */
[----:B------:R-:W-:Y:S01]  /*c130*/  SHF.L.U32 R5, R6, 0x1f, RZ ;  /* 0x0000001f06057819 */ /* 0x000fe200000006ff */
[----:B0-----:R-:W-:Y:S06]  /*c140*/  @!P0 BRA `(.L_x_311) ;  /* 0x0000000400908947 */ /* 0x001fec0003800000 */
.L_x_327:
[----:B------:R-:W1:Y:S01]  /*c150*/  SYNCS.PHASECHK.TRANS64.TRYWAIT P0, [R8+URZ], R5 ;  /* 0x00000005080075a7 */ /* 0x000e62000800017f */
[----:B------:R-:W-:-:S05]  /*c160*/  VIADD R0, R3, 0x1 ;  /* 0x0000000103007836 */ /* 0x000fca0000000000 */
[----:B------:R-:W-:-:S04]  /*c170*/  ISETP.NE.AND P1, PT, R0, 0x9, PT ;  /* 0x000000090000780c */ /* 0x000fc80003f25270 */
[----:B------:R-:W-:Y:S02]  /*c180*/  SEL R3, RZ, 0x1, P1 ;  /* 0x00000001ff037807 */ /* 0x000fe40000800000 */
[----:B0-----:R-:W-:Y:S02]  /*c190*/  SEL R7, R0, RZ, P1 ;  /* 0x000000ff00077207 */ /* 0x001fe40000800000 */
[----:B------:R-:W-:-:S03]  /*c1a0*/  LOP3.LUT R6, R6, R3, RZ, 0x3c, !PT ;  /* 0x0000000306067212 */ /* 0x000fc600078e3cff */
[----:B------:R-:W-:Y:S01]  /*c1b0*/  IMAD R9, R7, 0x8, R2 ;  /* 0x0000000807097824 */ /* 0x000fe200078e0202 */
[----:B------:R-:W-:Y:S01]  /*c1c0*/  SHF.L.U32 R4, R6, 0x1f, RZ ;  /* 0x0000001f06047819 */ /* 0x000fe200000006ff */
[----:B-1----:R-:W-:Y:S06]  /*c1d0*/  @!P0 BRA `(.L_x_312) ;  /* 0x0000000400808947 */ /* 0x002fec0003800000 */
.L_x_328:
[----:B------:R-:W1:Y:S01]  /*c1e0*/  SYNCS.PHASECHK.TRANS64.TRYWAIT P0, [R9+URZ], R4 ;  /* 0x00000004090075a7 */ /* 0x000e62000800017f */
[----:B------:R-:W-:-:S05]  /*c1f0*/  VIADD R0, R7, 0x1 ;  /* 0x0000000107007836 */ /* 0x000fca0000000000 */
[----:B------:R-:W-:-:S04]  /*c200*/  ISETP.NE.AND P1, PT, R0, 0x9, PT ;  /* 0x000000090000780c */ /* 0x000fc80003f25270 */
[----:B------:R-:W-:Y:S02]  /*c210*/  SEL R3, RZ, 0x1, P1 ;  /* 0x00000001ff037807 */ /* 0x000fe40000800000 */
[----:B------:R-:W-:Y:S02]  /*c220*/  SEL R7, R0, RZ, P1 ;  /* 0x000000ff00077207 */ /* 0x000fe40000800000 */
[----:B------:R-:W-:-:S03]  /*c230*/  LOP3.LUT R6, R6, R3, RZ, 0x3c, !PT ;  /* 0x0000000306067212 */ /* 0x000fc600078e3cff */
[----:B0-----:R-:W-:Y:S01]  /*c240*/  IMAD R8, R7, 0x8, R2 ;  /* 0x0000000807087824 */ /* 0x001fe200078e0202 */
[----:B------:R-:W-:Y:S01]  /*c250*/  SHF.L.U32 R5, R6, 0x1f, RZ ;  /* 0x0000001f06057819 */ /* 0x000fe200000006ff */
[----:B-1----:R-:W-:Y:S06]  /*c260*/  @!P0 BRA `(.L_x_313) ;  /* 0x0000000400708947 */ /* 0x002fec0003800000 */
.L_x_329:
        /* <DEDUP_REMOVED lines=9> */
.L_x_330:
        /* <DEDUP_REMOVED lines=9> */
.L_x_331:
[----:B------:R-:W1:Y:S01]  /*c390*/  SYNCS.PHASECHK.TRANS64.TRYWAIT P0, [R8+URZ], R5 ;  /* 0x00000005080075a7 */ /* 0x000e62000800017f */
[----:B------:R-:W-:-:S04]  /*c3a0*/  IADD3 R0, R7, 0x1, RZ ;  /* 0x0000000107007810 */ /* 0x000fc80007ffe0ff */
[----:B------:R-:W-:-:S04]  /*c3b0*/  ISETP.NE.AND P1, PT, R0, 0x9, PT ;  /* 0x000000090000780c */ /* 0x000fc80003f25270 */
[----:B------:R-:W-:Y:S02]  /*c3c0*/  SEL R3, RZ, 0x1, P1 ;  /* 0x00000001ff037807 */ /* 0x000fe40000800000 */
[----:B------:R-:W-:Y:S02]  /*c3d0*/  SEL R7, R0, RZ, P1 ;  /* 0x000000ff00077207 */ /* 0x000fe40000800000 */
[----:B------:R-:W-:-:S03]  /*c3e0*/  LOP3.LUT R6, R6, R3, RZ, 0x3c, !PT ;  /* 0x0000000306067212 */ /* 0x000fc600078e3cff */
[----:B0-----:R-:W-:Y:S01]  /*c3f0*/  IMAD R9, R7, 0x8, R2 ;  /* 0x0000000807097824 */ /* 0x001fe200078e0202 */
[----:B------:R-:W-:Y:S01]  /*c400*/  SHF.L.U32 R4, R6, 0x1f, RZ ;  /* 0x0000001f06047819 */ /* 0x000fe200000006ff */
[----:B-1----:R-:W-:Y:S06]  /*c410*/  @!P0 BRA `(.L_x_316) ;  /* 0x0000000400408947 */ /* 0x002fec0003800000 */
.L_x_332:
[----:B------:R-:W1:Y:S01]  /*c420*/  SYNCS.PHASECHK.TRANS64.TRYWAIT P0, [R9+URZ], R4 ;  /* 0x00000004090075a7 */ /* 0x000e62000800017f */
[----:B------:R-:W-:-:S05]  /*c430*/  VIADD R0, R7, 0x1 ;  /* 0x0000000107007836 */ /* 0x000fca0000000000 */
[----:B------:R-:W-:-:S04]  /*c440*/  ISETP.NE.AND P1, PT, R0, 0x9, PT ;  /* 0x000000090000780c */ /* 0x000fc80003f25270 */
[----:B------:R-:W-:Y:S02]  /*c450*/  SEL R3, RZ, 0x1, P1 ;  /* 0x00000001ff037807 */ /* 0x000fe40000800000 */
[----:B------:R-:W-:Y:S02]  /*c460*/  SEL R7, R0, RZ, P1 ;  /* 0x000000ff00077207 */ /* 0x000fe40000800000 */
[----:B------:R-:W-:-:S03]  /*c470*/  LOP3.LUT R11, R6, R3, RZ, 0x3c, !PT ;  /* 0x00000003060b7212 */ /* 0x000fc600078e3cff */
[----:B------:R-:W-:Y:S01]  /*c480*/  IMAD R6, R7, 0x8, R2 ;  /* 0x0000000807067824 */ /* 0x000fe200078e0202 */
[----:B0-----:R-:W-:Y:S01]  /*c490*/  SHF.L.U32 R5, R11, 0x1f, RZ ;  /* 0x0000001f0b057819 */ /* 0x001fe200000006ff */
[----:B-1----:R-:W-:Y:S06]  /*c4a0*/  @!P0 BRA `(.L_x_317) ;  /* 0x0000000400308947 */ /* 0x002fec0003800000 */
.L_x_333:
[----:B------:R-:W1:Y:S01]  /*c4b0*/  SYNCS.PHASECHK.TRANS64.TRYWAIT P0, [R6+URZ], R5 ;  /* 0x00000005060075a7 */ /* 0x000e62000800017f */
[----:B------:R-:W-:-:S05]  /*c4c0*/  VIADD R0, R7, 0x1 ;  /* 0x0000000107007836 */ /* 0x000fca0000000000 */
[----:B------:R-:W-:-:S04]  /*c4d0*/  ISETP.NE.AND P1, PT, R0, 0x9, PT ;  /* 0x000000090000780c */ /* 0x000fc80003f25270 */
[----:B0-----:R-:W-:Y:S02]  /*c4e0*/  SEL R4, RZ, 0x1, P1 ;  /* 0x00000001ff047807 */ /* 0x001fe40000800000 */
[----:B------:R-:W-:Y:S02]  /*c4f0*/  SEL R3, R0, RZ, P1 ;  /* 0x000000ff00037207 */ /* 0x000fe40000800000 */
[----:B------:R-:W-:Y:S01]  /*c500*/  LOP3.LUT R0, R11, R4, RZ, 0x3c, !PT ;  /* 0x000000040b007212 */ /* 0x000fe200078e3cff */
[----:B-1----:R-:W-:Y:S06]  /*c510*/  @!P0 BRA `(.L_x_318) ;  /* 0x0000000400288947 */ /* 0x002fec0003800000 */
.L_x_334:
[----:B------:R-:W-:Y:S01]  /*c520*/  IMAD R3, R3, 0x8, R2 ;  /* 0x0000000803037824 */ /* 0x000fe200078e0202 */
[----:B------:R-:W-:-:S07]  /*c530*/  SHF.L.U32 R0, R0, 0x1f, RZ ;  /* 0x0000001f00007819 */ /* 0x000fce00000006ff */
.L_x_319:
[----:B-1----:R1:W2:Y:S02]  /*c540*/  SYNCS.PHASECHK.TRANS64.TRYWAIT P0, [R3+URZ], R0 ;  /* 0x00000000030075a7 */ /* 0x0022a4000800017f */
[----:B--2---:R-:W-:Y:S05]  /*c550*/  @!P0 NANOSLEEP.SYNCS 0x989680 ;  /* 0x009896800000895d */ /* 0x004fea0003900000 */
[----:B------:R-:W2:Y:S02]  /*c560*/  @!P0 SYNCS.PHASECHK.TRANS64 P0, [R3+URZ], R0 ;  /* 0x00000000030085a7 */ /* 0x000ea4000800007f */
[----:B--2---:R-:W-:Y:S05]  /*c570*/  @!P0 BRA `(.L_x_319) ;  /* 0xfffffffc00f08947 */ /* 0x004fea000383ffff */
.L_x_309:
[----:B------:R-:W-:Y:S05]  /*c580*/  BSYNC B0 ;  /* 0x0000000000007941 */ /* 0x000fea0003800000 */
.L_x_308:
[----:B------:R-:W-:Y:S05]  /*c590*/  EXIT ;  /* 0x000000000000794d */ /* 0x000fea0003800000 */
.L_x_22:
[----:B----4-:R4:W0:Y:S02]  /*c5a0*/  SYNCS.PHASECHK.TRANS64.TRYWAIT P1, [R3+URZ], R0 ;  /* 0x00000000030075a7 */ /* 0x010824000802017f */
[----:B0-----:R-:W-:Y:S05]  /*c5b0*/  @!P1 NANOSLEEP.SYNCS 0x989680 ;  /* 0x009896800000995d */ /* 0x001fea0003900000 */
[----:B------:R-:W0:Y:S02]  /*c5c0*/  @!P1 SYNCS.PHASECHK.TRANS64 P1, [R3+URZ], R0 ;  /* 0x00000000030095a7 */ /* 0x000e24000802007f */
[----:B0-----:R-:W-:Y:S05]  /*c5d0*/  @!P1 BRA `(.L_x_22) ;  /* 0xfffffffc00f09947 */ /* 0x001fea000383ffff */
[----:B------:R-:W-:Y:S05]  /*c5e0*/  BRA `(.L_x_21) ;  /* 0xffffff5000007947 */ /* 0x000fea000383ffff */
.L_x_27:
[----:B-1----:R1:W3:Y:S02]  /*c5f0*/  SYNCS.PHASECHK.TRANS64.TRYWAIT P1, [R5+URZ], R4 ;  /* 0x00000004050075a7 */ /* 0x0022e4000802017f */
[----:B---3--:R-:W-:Y:S05]  /*c600*/  @!P1 NANOSLEEP.SYNCS 0x989680 ;  /* 0x009896800000995d */ /* 0x008fea0003900000 */
[----:B------:R-:W3:Y:S02]  /*c610*/  @!P1 SYNCS.PHASECHK.TRANS64 P1, [R5+URZ], R4 ;  /* 0x00000004050095a7 */ /* 0x000ee4000802007f */
[----:B---3--:R-:W-:Y:S05]  /*c620*/  @!P1 BRA `(.L_x_27) ;  /* 0xfffffffc00f09947 */ /* 0x008fea000383ffff */
[----:B------:R-:W-:Y:S05]  /*c630*/  BRA `(.L_x_26) ;  /* 0xffffff5000e07947 */ /* 0x000fea000383ffff */
.L_x_296:
[----:B------:R-:W-:Y:S01]  /*c640*/  BSSY B1, `(.L_x_320) ;  /* 0x0000006000017945 */ /* 0x000fe20003800000 */
[----:B------:R-:W-:-:S07]  /*c650*/  IMAD.MOV.U32 R15, RZ, RZ, -0x1 ;  /* 0xffffffffff0f7424 */ /* 0x000fce00078e00ff */
[----:B------:R-:W-:Y:S05]  /*c660*/  WARPSYNC.COLLECTIVE R15, `(.L_x_321) ;  /* 0x000000000f0c7348 */ /* 0x000fea0003c00000 */
[----:B------:R-:W-:Y:S02]  /*c670*/  ELECT P6, UR62, PT ;  /* 0x00000000003e782f */ /* 0x000fe400038c0000 */
[----:B------:R-:W-:Y:S01]  /*c680*/  MOV R14, UR62 ;  /* 0x0000003e000e7c02 */ /* 0x000fe20008000f00 */
[----:B------:R-:W-:Y:S10]  /*c690*/  ENDCOLLECTIVE ;  /* 0x000000000000791b */ /* 0x000ff40003800000 */
.L_x_321:
[----:B------:R-:W-:Y:S05]  /*c6a0*/  BSYNC B1 ;  /* 0x0000000000017941 */ /* 0x000fea0003800000 */
.L_x_320:
[----:B------:R-:W-:Y:S05]  /*c6b0*/  BRA `(.L_x_322) ;  /* 0xffffffec008c7947 */ /* 0x000fea000383ffff */
.L_x_299:
[----:B-1----:R1:W2:Y:S02]  /*c6c0*/  SYNCS.PHASECHK.TRANS64.TRYWAIT P0, [R23+URZ+0x48], R14 ;  /* 0x0000480e170075a7 */ /* 0x0022a4000800017f */
[----:B--2---:R-:W-:Y:S05]  /*c6d0*/  @!P0 NANOSLEEP.SYNCS 0x989680 ;  /* 0x009896800000895d */ /* 0x004fea0003900000 */
[----:B------:R-:W2:Y:S02]  /*c6e0*/  @!P0 SYNCS.PHASECHK.TRANS64 P0, [R23+URZ+0x48], R14 ;  /* 0x0000480e170085a7 */ /* 0x000ea4000800007f */
[----:B--2---:R-:W-:Y:S05]  /*c6f0*/  @!P0 BRA `(.L_x_299) ;  /* 0xfffffffc00f08947 */ /* 0x004fea000383ffff */
[----:B------:R-:W-:Y:S05]  /*c700*/  BRA `(.L_x_323) ;  /* 0xffffffec00c47947 */ /* 0x000fea000383ffff */
.L_x_307:
[----:B------:R-:W-:Y:S01]  /*c710*/  BSSY B0, `(.L_x_324) ;  /* 0x0000006000007945 */ /* 0x000fe20003800000 */
[----:B------:R-:W-:-:S07]  /*c720*/  IMAD.MOV.U32 R15, RZ, RZ, -0x1 ;  /* 0xffffffffff0f7424 */ /* 0x000fce00078e00ff */
[----:B------:R-:W-:Y:S05]  /*c730*/  WARPSYNC.COLLECTIVE R15, `(.L_x_325) ;  /* 0x000000000f0c7348 */ /* 0x000fea0003c00000 */
[----:B------:R-:W-:Y:S02]  /*c740*/  ELECT P6, UR62, PT ;  /* 0x00000000003e782f */ /* 0x000fe400038c0000 */
[----:B------:R-:W-:Y:S01]  /*c750*/  MOV R14, UR62 ;  /* 0x0000003e000e7c02 */ /* 0x000fe20008000f00 */
[----:B------:R-:W-:Y:S10]  /*c760*/  ENDCOLLECTIVE ;  /* 0x000000000000791b */ /* 0x000ff40003800000 */
.L_x_325:
[----:B------:R-:W-:Y:S05]  /*c770*/  BSYNC B0 ;  /* 0x0000000000007941 */ /* 0x000fea0003800000 */
.L_x_324:
[----:B------:R-:W-:Y:S05]  /*c780*/  BRA `(.L_x_326) ;  /* 0xfffffff8001c7947 */ /* 0x000fea000383ffff */
.L_x_311:
[----:B0-----:R0:W1:Y:S02]  /*c790*/  SYNCS.PHASECHK.TRANS64.TRYWAIT P0, [R7+URZ], R4 ;  /* 0x00000004070075a7 */ /* 0x001064000800017f */
[----:B-1----:R-:W-:Y:S05]  /*c7a0*/  @!P0 NANOSLEEP.SYNCS 0x989680 ;  /* 0x009896800000895d */ /* 0x002fea0003900000 */
[----:B------:R-:W1:Y:S02]  /*c7b0*/  @!P0 SYNCS.PHASECHK.TRANS64 P0, [R7+URZ], R4 ;  /* 0x00000004070085a7 */ /* 0x000e64000800007f */
[----:B-1----:R-:W-:Y:S05]  /*c7c0*/  @!P0 BRA `(.L_x_311) ;  /* 0xfffffffc00f08947 */ /* 0x002fea000383ffff */
[----:B------:R-:W-:Y:S05]  /*c7d0*/  BRA `(.L_x_327) ;  /* 0xfffffff8005c7947 */ /* 0x000fea000383ffff */
.L_x_312:
[----:B0-----:R0:W1:Y:S02]  /*c7e0*/  SYNCS.PHASECHK.TRANS64.TRYWAIT P0, [R8+URZ], R5 ;  /* 0x00000005080075a7 */ /* 0x001064000800017f */
[----:B-1----:R-:W-:Y:S05]  /*c7f0*/  @!P0 NANOSLEEP.SYNCS 0x989680 ;  /* 0x009896800000895d */ /* 0x002fea0003900000 */
[----:B------:R-:W1:Y:S02]  /*c800*/  @!P0 SYNCS.PHASECHK.TRANS64 P0, [R8+URZ], R5 ;  /* 0x00000005080085a7 */ /* 0x000e64000800007f */
[----:B-1----:R-:W-:Y:S05]  /*c810*/  @!P0 BRA `(.L_x_312) ;  /* 0xfffffffc00f08947 */ /* 0x002fea000383ffff */
[----:B------:R-:W-:Y:S05]  /*c820*/  BRA `(.L_x_328) ;  /* 0xfffffff8006c7947 */ /* 0x000fea000383ffff */
.L_x_313:
[----:B0-----:R0:W1:Y:S02]  /*c830*/  SYNCS.PHASECHK.TRANS64.TRYWAIT P0, [R9+URZ], R4 ;  /* 0x00000004090075a7 */ /* 0x001064000800017f */
[----:B-1----:R-:W-:Y:S05]  /*c840*/  @!P0 NANOSLEEP.SYNCS 0x989680 ;  /* 0x009896800000895d */ /* 0x002fea0003900000 */
[----:B------:R-:W1:Y:S02]  /*c850*/  @!P0 SYNCS.PHASECHK.TRANS64 P0, [R9+URZ], R4 ;  /* 0x00000004090085a7 */ /* 0x000e64000800007f */
[----:B-1----:R-:W-:Y:S05]  /*c860*/  @!P0 BRA `(.L_x_313) ;  /* 0xfffffffc00f08947 */ /* 0x002fea000383ffff */
[----:B------:R-:W-:Y:S05]  /*c870*/  BRA `(.L_x_329) ;  /* 0xfffffff8007c7947 */ /* 0x000fea000383ffff */
.L_x_314:
[----:B0-----:R0:W1:Y:S02]  /*c880*/  SYNCS.PHASECHK.TRANS64.TRYWAIT P0, [R8+URZ], R5 ;  /* 0x00000005080075a7 */ /* 0x001064000800017f */
[----:B-1----:R-:W-:Y:S05]  /*c890*/  @!P0 NANOSLEEP.SYNCS 0x989680 ;  /* 0x009896800000895d */ /* 0x002fea0003900000 */
[----:B------:R-:W1:Y:S02]  /*c8a0*/  @!P0 SYNCS.PHASECHK.TRANS64 P0, [R8+URZ], R5 ;  /* 0x00000005080085a7 */ /* 0x000e64000800007f */
[----:B-1----:R-:W-:Y:S05]  /*c8b0*/  @!P0 BRA `(.L_x_314) ;  /* 0xfffffffc00f08947 */ /* 0x002fea000383ffff */
[----:B------:R-:W-:Y:S05]  /*c8c0*/  BRA `(.L_x_330) ;  /* 0xfffffff8008c7947 */ /* 0x000fea000383ffff */
.L_x_315:
[----:B0-----:R0:W1:Y:S02]  /*c8d0*/  SYNCS.PHASECHK.TRANS64.TRYWAIT P0, [R9+URZ], R4 ;  /* 0x00000004090075a7 */ /* 0x001064000800017f */
[----:B-1----:R-:W-:Y:S05]  /*c8e0*/  @!P0 NANOSLEEP.SYNCS 0x989680 ;  /* 0x009896800000895d */ /* 0x002fea0003900000 */
[----:B------:R-:W1:Y:S02]  /*c8f0*/  @!P0 SYNCS.PHASECHK.TRANS64 P0, [R9+URZ], R4 ;  /* 0x00000004090085a7 */ /* 0x000e64000800007f */
[----:B-1----:R-:W-:Y:S05]  /*c900*/  @!P0 BRA `(.L_x_315) ;  /* 0xfffffffc00f08947 */ /* 0x002fea000383ffff */
[----:B------:R-:W-:Y:S05]  /*c910*/  BRA `(.L_x_331) ;  /* 0xfffffff8009c7947 */ /* 0x000fea000383ffff */
.L_x_316:
[----:B0-----:R0:W1:Y:S02]  /*c920*/  SYNCS.PHASECHK.TRANS64.TRYWAIT P0, [R8+URZ], R5 ;  /* 0x00000005080075a7 */ /* 0x001064000800017f */
[----:B-1----:R-:W-:Y:S05]  /*c930*/  @!P0 NANOSLEEP.SYNCS 0x989680 ;  /* 0x009896800000895d */ /* 0x002fea0003900000 */
[----:B------:R-:W1:Y:S02]  /*c940*/  @!P0 SYNCS.PHASECHK.TRANS64 P0, [R8+URZ], R5 ;  /* 0x00000005080085a7 */ /* 0x000e64000800007f */
[----:B-1----:R-:W-:Y:S05]  /*c950*/  @!P0 BRA `(.L_x_316) ;  /* 0xfffffffc00f08947 */ /* 0x002fea000383ffff */
[----:B------:R-:W-:Y:S05]  /*c960*/  BRA `(.L_x_332) ;  /* 0xfffffff800ac7947 */ /* 0x000fea000383ffff */
.L_x_317:
[----:B0-----:R0:W1:Y:S02]  /*c970*/  SYNCS.PHASECHK.TRANS64.TRYWAIT P0, [R9+URZ], R4 ;  /* 0x00000004090075a7 */ /* 0x001064000800017f */
[----:B-1----:R-:W-:Y:S05]  /*c980*/  @!P0 NANOSLEEP.SYNCS 0x989680 ;  /* 0x009896800000895d */ /* 0x002fea0003900000 */
[----:B------:R-:W1:Y:S02]  /*c990*/  @!P0 SYNCS.PHASECHK.TRANS64 P0, [R9+URZ], R4 ;  /* 0x00000004090085a7 */ /* 0x000e64000800007f */
[----:B-1----:R-:W-:Y:S05]  /*c9a0*/  @!P0 BRA `(.L_x_317) ;  /* 0xfffffffc00f08947 */ /* 0x002fea000383ffff */
[----:B------:R-:W-:Y:S05]  /*c9b0*/  BRA `(.L_x_333) ;  /* 0xfffffff800bc7947 */ /* 0x000fea000383ffff */
.L_x_318:
[----:B0-----:R0:W1:Y:S02]  /*c9c0*/  SYNCS.PHASECHK.TRANS64.TRYWAIT P0, [R6+URZ], R5 ;  /* 0x00000005060075a7 */ /* 0x001064000800017f */
[----:B-1----:R-:W-:Y:S05]  /*c9d0*/  @!P0 NANOSLEEP.SYNCS 0x989680 ;  /* 0x009896800000895d */ /* 0x002fea0003900000 */
[----:B------:R-:W1:Y:S02]  /*c9e0*/  @!P0 SYNCS.PHASECHK.TRANS64 P0, [R6+URZ], R5 ;  /* 0x00000005060085a7 */ /* 0x000e64000800007f */
[----:B-1----:R-:W-:Y:S05]  /*c9f0*/  @!P0 BRA `(.L_x_318) ;  /* 0xfffffffc00f08947 */ /* 0x002fea000383ffff */
[----:B------:R-:W-:Y:S05]  /*ca00*/  BRA `(.L_x_334) ;  /* 0xfffffff800c47947 */ /* 0x000fea000383ffff */
.L_x_335:
[----:B------:R-:W-:-:S00]  /*ca10*/  BRA `(.L_x_335) ;  /* 0xfffffffc00fc7947 */ /* 0x000fc0000383ffff */
[----:B------:R-:W-:-:S00]  /*ca20*/  NOP ;  /* 0x0000000000007918 */ /* 0x000fc00000000000 */
        /* <DEDUP_REMOVED lines=13> */
.L_x_336:


//--------------------- .nv.global.init           --------------------------
	.section	.nv.global.init,"aw",@progbits
.nv.global.init:
	.type		$str$22,@object
	.size		$str$22,($str$23 - $str$22)
$str$22:
        /*0000*/ 	.byte	0x6b, 0x5f, 0x74, 0x69, 0x6c, 0x65, 0x5f, 0x63, 0x6f, 0x75, 0x6e, 0x74, 0x20, 0x3e, 0x3d, 0x20
        /*0010*/ 	.byte	0x31, 0x00
	.type		$str$23,@object
	.size		$str$23,(__unnamed_1 - $str$23)
$str$23:
        /*0012*/ 	.byte	0x2f, 0x74, 0x6d, 0x70, 0x2f, 0x63, 0x75, 0x74, 0x6c, 0x61, 0x73, 0x73, 0x5f, 0x73, 0x77, 0x65
        /*0022*/ 	.byte	0x65, 0x70, 0x5f, 0x73, 0x72, 0x63, 0x2f, 0x69, 0x6e, 0x63, 0x6c, 0x75, 0x64, 0x65, 0x2f, 0x63
        /*0032*/ 	.byte	0x75, 0x74, 0x6c, 0x61, 0x73, 0x73, 0x2f, 0x67, 0x65, 0x6d, 0x6d, 0x2f, 0x63, 0x6f, 0x6c, 0x6c
        /*0042*/ 	.byte	0x65, 0x63, 0x74, 0x69, 0x76, 0x65, 0x2f, 0x73, 0x6d, 0x39, 0x30, 0x5f, 0x6d, 0x6d, 0x61, 0x5f
        /*0052*/ 	.byte	0x74, 0x6d, 0x61, 0x5f, 0x67, 0x6d, 0x6d, 0x61, 0x5f, 0x73, 0x73, 0x5f, 0x77, 0x61, 0x72, 0x70
        /*0062*/ 	.byte	0x73, 0x70, 0x65, 0x63, 0x69, 0x61, 0x6c, 0x69, 0x7a, 0x65, 0x64, 0x2e, 0x68, 0x70, 0x70, 0x00
	.type		__unnamed_1,@object
	.size		__unnamed_1,(.L_0 - __unnamed_1)
__unnamed_1:
        /*0072*/ 	.byte	0x76, 0x6f, 0x69, 0x64, 0x20, 0x63, 0x75, 0x74, 0x6c, 0x61, 0x73, 0x73, 0x3a, 0x3a, 0x67, 0x65
        /* <DEDUP_REMOVED lines=180> */
        /*0bc2*/ 	.byte	0x6e, 0x74, 0x69, 0x74, 0x79, 0x5d, 0x00
.L_0:


//--------------------- .nv.shared._ZN7cutlass13device_kernelINS_4gemm6kernel13GemmUniversalIN4cute5tupleIJiiiiEEENS1_10collective13CollectiveMmaINS1_34MainloopSm90TmaGmmaWarpSpecializedILi9ENS5_IJNS4_1CILi8EEENSA_ILi1EEESC_EEENS1_35KernelTmaWarpSpecializedCooperativeEEENS5_IJNSA_ILi256EEENSA_ILi128EEENSA_ILi32EEEEEENS_6half_tENS5_IJlSC_lEEESK_SL_NS4_8TiledMMAINS4_8MMA_AtomIJNS4_4SM904GMMA26MMA_64x128x16_F32F16F16_SSILNSP_5MajorE0ELSR_0ELNSP_7ScaleInE1ELSS_1EEEEEENS4_6LayoutINS5_IJNSA_ILi2EEESC_SC_EEENS5_IJSC_NSA_ILi0EEESY_EEEEENS5_IJNS4_10UnderscoreES11_S11_EEEEENS4_13SM90_TMA_LOADENS4_14ComposedLayoutINS4_7SwizzleILi2ELi4ELi3EEENS4_18smem_ptr_flag_bitsILi16EEENSV_INS5_IJSB_SI_EEENS5_IJSI_SC_EEEEEEEvNS4_8identityENS4_23SM90_TMA_LOAD_MULTICASTES1D_vS1E_EENS_8epilogue10collective6detail29Sm90TmaWarpSpecializedAdapterINS1I_15DefaultEpilogueISK_SL_SL_NS1H_6thread17LinearCombinationISK_Li1EffLNS1M_9ScaleType4KindE0ELNS_15FloatRoundStyleE2ESK_EENS1_15EpilogueDefaultEEEEEvvEEEEvNT_6ParamsE --------------------------
	.section	.nv.shared._ZN7cutlass13device_kernelINS_4gemm6kernel13GemmUniversalIN4cute5tupleIJiiiiEEENS1_10collective13CollectiveMmaINS1_34MainloopSm90TmaGmmaWarpSpecializedILi9ENS5_IJNS4_1CILi8EEENSA_ILi1EEESC_EEENS1_35KernelTmaWarpSpecializedCooperativeEEENS5_IJNSA_ILi256EEENSA_ILi128EEENSA_ILi32EEEEEENS_6half_tENS5_IJlSC_lEEESK_SL_NS4_8TiledMMAINS4_8MMA_AtomIJNS4_4SM904GMMA26MMA_64x128x16_F32F16F16_SSILNSP_5MajorE0ELSR_0ELNSP_7ScaleInE1ELSS_1EEEEEENS4_6LayoutINS5_IJNSA_ILi2EEESC_SC_EEENS5_IJSC_NSA_ILi0EEESY_EEEEENS5_IJNS4_10UnderscoreES11_S11_EEEEENS4_13SM90_TMA_LOADENS4_14ComposedLayoutINS4_7SwizzleILi2ELi4ELi3EEENS4_18smem_ptr_flag_bitsILi16EEENSV_INS5_IJSB_SI_EEENS5_IJSI_SC_EEEEEEEvNS4_8identityENS4_23SM90_TMA_LOAD_MULTICASTES1D_vS1E_EENS_8epilogue10collective6detail29Sm90TmaWarpSpecializedAdapterINS1I_15DefaultEpilogueISK_SL_SL_NS1H_6thread17LinearCombinationISK_Li1EffLNS1M_9ScaleType4KindE0ELNS_15FloatRoundStyleE2ESK_EENS1_15EpilogueDefaultEEEEEvvEEEEvNT_6ParamsE,"aw",@nobits
	.sectionflags	@""
	.align	16
	.zero		1024


//--------------------- .nv.shared.reserved.0     --------------------------
	.section	.nv.shared.reserved.0,"aw",@nobits
	.weak		__nv_reservedSMEM_offset_0_alias
	.size		__nv_reservedSMEM_offset_0_alias, 0, 0
	.other		__nv_reservedSMEM_offset_0_alias,@"STO_CUDA_RESERVED_SHARED STV_DEFAULT"
__nv_reservedSMEM_offset_0_alias:
	.zero		0


//--------------------- .nv.global                --------------------------
	.section	.nv.global,"aw",@nobits
.nv.global:
	.type		_ZN40_INTERNAL_0c7862c7_4_k_cu_e3d8b11f_183944cute1_E,@object
	.size		_ZN40_INTERNAL_0c7862c7_4_k_cu_e3d8b11f_183944cute1_E,(_ZN40_INTERNAL_0c7862c7_4_k_cu_e3d8b11f_183944cuda3std3__45__cpo6cbeginE - _ZN40_INTERNAL_0c7862c7_4_k_cu_e3d8b11f_183944cute1_E)
_ZN40_INTERNAL_0c7862c7_4_k_cu_e3d8b11f_183944cute1_E:
	.zero		1
	.type		_ZN40_INTERNAL_0c7862c7_4_k_cu_e3d8b11f_183944cuda3std3__45__cpo6cbeginE,@object
	.size		_ZN40_INTERNAL_0c7862c7_4_k_cu_e3d8b11f_183944cuda3std3__45__cpo6cbeginE,(_ZN40_INTERNAL_0c7862c7_4_k_cu_e3d8b11f_183944cuda3std3__48in_placeE - _ZN40_INTERNAL_0c7862c7_4_k_cu_e3d8b11f_183944cuda3std3__45__cpo6cbeginE)
_ZN40_INTERNAL_0c7862c7_4_k_cu_e3d8b11f_183944cuda3std3__45__cpo6cbeginE:
	.zero		1
	.type		_ZN40_INTERNAL_0c7862c7_4_k_cu_e3d8b11f_183944cuda3std3__48in_placeE,@object
	.size		_ZN40_INTERNAL_0c7862c7_4_k_cu_e3d8b11f_183944cuda3std3__48in_placeE,(_ZN40_INTERNAL_0c7862c7_4_k_cu_e3d8b11f_183944cuda3std6ranges3__45__cpo9iter_moveE - _ZN40_INTERNAL_0c7862c7_4_k_cu_e3d8b11f_183944cuda3std3__48in_placeE)
_ZN40_INTERNAL_0c7862c7_4_k_cu_e3d8b11f_183944cuda3std3__48in_placeE:
	.zero		1
	.type		_ZN40_INTERNAL_0c7862c7_4_k_cu_e3d8b11f_183944cuda3std6ranges3__45__cpo9iter_moveE,@object
	.size		_ZN40_INTERNAL_0c7862c7_4_k_cu_e3d8b11f_183944cuda3std6ranges3__45__cpo9iter_moveE,(_ZN40_INTERNAL_0c7862c7_4_k_cu_e3d8b11f_183944cuda3std3__45__cpo5beginE - _ZN40_INTERNAL_0c7862c7_4_k_cu_e3d8b11f_183944cuda3std6ranges3__45__cpo9iter_moveE)
_ZN40_INTERNAL_0c7862c7_4_k_cu_e3d8b11f_183944cuda3std6ranges3__45__cpo9iter_moveE:
	.zero		1
	.type		_ZN40_INTERNAL_0c7862c7_4_k_cu_e3d8b11f_183944cuda3std3__45__cpo5beginE,@object
	.size		_ZN40_INTERNAL_0c7862c7_4_k_cu_e3d8b11f_183944cuda3std3__45__cpo5beginE,(_ZN40_INTERNAL_0c7862c7_4_k_cu_e3d8b11f_183944cuda3std3__442_GLOBAL__N__0c7862c7_4_k_cu_e3d8b11f_183946ignoreE - _ZN40_INTERNAL_0c7862c7_4_k_cu_e3d8b11f_183944cuda3std3__45__cpo5beginE)
_ZN40_INTERNAL_0c7862c7_4_k_cu_e3d8b11f_183944cuda3std3__45__cpo5beginE:
	.zero		1
	.type		_ZN40_INTERNAL_0c7862c7_4_k_cu_e3d8b11f_183944cuda3std3__442_GLOBAL__N__0c7862c7_4_k_cu_e3d8b11f_183946ignoreE,@object
	.size		_ZN40_INTERNAL_0c7862c7_4_k_cu_e3d8b11f_183944cuda3std3__442_GLOBAL__N__0c7862c7_4_k_cu_e3d8b11f_183946ignoreE,(_ZN40_INTERNAL_0c7862c7_4_k_cu_e3d8b11f_183944cute7productE - _ZN40_INTERNAL_0c7862c7_4_k_cu_e3d8b11f_183944cuda3std3__442_GLOBAL__N__0c7862c7_4_k_cu_e3d8b11f_183946ignoreE)
_ZN40_INTERNAL_0c7862c7_4_k_cu_e3d8b11f_183944cuda3std3__442_GLOBAL__N__0c7862c7_4_k_cu_e3d8b11f_183946ignoreE:
	.zero		1
	.type		_ZN40_INTERNAL_0c7862c7_4_k_cu_e3d8b11f_183944cute7productE,@object
	.size		_ZN40_INTERNAL_0c7862c7_4_k_cu_e3d8b11f_183944cute7productE,(_ZN40_INTERNAL_0c7862c7_4_k_cu_e3d8b11f_183944cuda3std3__45__cpo3endE - _ZN40_INTERNAL_0c7862c7_4_k_cu_e3d8b11f_183944cute7productE)
_ZN40_INTERNAL_0c7862c7_4_k_cu_e3d8b11f_183944cute7productE:
	.zero		1
	.type		_ZN40_INTERNAL_0c7862c7_4_k_cu_e3d8b11f_183944cuda3std3__45__cpo3endE,@object
	.size		_ZN40_INTERNAL_0c7862c7_4_k_cu_e3d8b11f_183944cuda3std3__45__cpo3endE,(_ZN40_INTERNAL_0c7862c7_4_k_cu_e3d8b11f_183944cuda3std3__419piecewise_constructE - _ZN40_INTERNAL_0c7862c7_4_k_cu_e3d8b11f_183944cuda3std3__45__cpo3endE)
_ZN40_INTERNAL_0c7862c7_4_k_cu_e3d8b11f_183944cuda3std3__45__cpo3endE:
	.zero		1
	.type		_ZN40_INTERNAL_0c7862c7_4_k_cu_e3d8b11f_183944cuda3std3__419piecewise_constructE,@object
	.size		_ZN40_INTERNAL_0c7862c7_4_k_cu_e3d8b11f_183944cuda3std3__419piecewise_constructE,(_ZN40_INTERNAL_0c7862c7_4_k_cu_e3d8b11f_183944cuda3std3__45__cpo4cendE - _ZN40_INTERNAL_0c7862c7_4_k_cu_e3d8b11f_183944cuda3std3__419piecewise_constructE)
_ZN40_INTERNAL_0c7862c7_4_k_cu_e3d8b11f_183944cuda3std3__419piecewise_constructE:
	.zero		1
	.type		_ZN40_INTERNAL_0c7862c7_4_k_cu_e3d8b11f_183944cuda3std3__45__cpo4cendE,@object
	.size		_ZN40_INTERNAL_0c7862c7_4_k_cu_e3d8b11f_183944cuda3std3__45__cpo4cendE,(_ZN40_INTERNAL_0c7862c7_4_k_cu_e3d8b11f_183944cuda3std6ranges3__45__cpo4swapE - _ZN40_INTERNAL_0c7862c7_4_k_cu_e3d8b11f_183944cuda3std3__45__cpo4cendE)
_ZN40_INTERNAL_0c7862c7_4_k_cu_e3d8b11f_183944cuda3std3__45__cpo4cendE:
	.zero		1
	.type		_ZN40_INTERNAL_0c7862c7_4_k_cu_e3d8b11f_183944cuda3std6ranges3__45__cpo4swapE,@object
	.size		_ZN40_INTERNAL_0c7862c7_4_k_cu_e3d8b11f_183944cuda3std6ranges3__45__cpo4swapE,(.L_8 - _ZN40_INTERNAL_0c7862c7_4_k_cu_e3d8b11f_183944cuda3std6ranges3__45__cpo4swapE)
_ZN40_INTERNAL_0c7862c7_4_k_cu_e3d8b11f_183944cuda3std6ranges3__45__cpo4swapE:
	.zero		1
.L_8:


//--------------------- .nv.constant0._ZN7cutlass13device_kernelINS_4gemm6kernel13GemmUniversalIN4cute5tupleIJiiiiEEENS1_10collective13CollectiveMmaINS1_34MainloopSm90TmaGmmaWarpSpecializedILi9ENS5_IJNS4_1CILi8EEENSA_ILi1EEESC_EEENS1_35KernelTmaWarpSpecializedCooperativeEEENS5_IJNSA_ILi256EEENSA_ILi128EEENSA_ILi32EEEEEENS_6half_tENS5_IJlSC_lEEESK_SL_NS4_8TiledMMAINS4_8MMA_AtomIJNS4_4SM904GMMA26MMA_64x128x16_F32F16F16_SSILNSP_5MajorE0ELSR_0ELNSP_7ScaleInE1ELSS_1EEEEEENS4_6LayoutINS5_IJNSA_ILi2EEESC_SC_EEENS5_IJSC_NSA_ILi0EEESY_EEEEENS5_IJNS4_10UnderscoreES11_S11_EEEEENS4_13SM90_TMA_LOADENS4_14ComposedLayoutINS4_7SwizzleILi2ELi4ELi3EEENS4_18smem_ptr_flag_bitsILi16EEENSV_INS5_IJSB_SI_EEENS5_IJSI_SC_EEEEEEEvNS4_8identityENS4_23SM90_TMA_LOAD_MULTICASTES1D_vS1E_EENS_8epilogue10collective6detail29Sm90TmaWarpSpecializedAdapterINS1I_15DefaultEpilogueISK_SL_SL_NS1H_6thread17LinearCombinationISK_Li1EffLNS1M_9ScaleType4KindE0ELNS_15FloatRoundStyleE2ESK_EENS1_15EpilogueDefaultEEEEEvvEEEEvNT_6ParamsE --------------------------
	.section	.nv.constant0._ZN7cutlass13device_kernelINS_4gemm6kernel13GemmUniversalIN4cute5tupleIJiiiiEEENS1_10collective13CollectiveMmaINS1_34MainloopSm90TmaGmmaWarpSpecializedILi9ENS5_IJNS4_1CILi8EEENSA_ILi1EEESC_EEENS1_35KernelTmaWarpSpecializedCooperativeEEENS5_IJNSA_ILi256EEENSA_ILi128EEENSA_ILi32EEEEEENS_6half_tENS5_IJlSC_lEEESK_SL_NS4_8TiledMMAINS4_8MMA_AtomIJNS4_4SM904GMMA26MMA_64x128x16_F32F16F16_SSILNSP_5MajorE0ELSR_0ELNSP_7ScaleInE1ELSS_1EEEEEENS4_6LayoutINS5_IJNSA_ILi2EEESC_SC_EEENS5_IJSC_NSA_ILi0EEESY_EEEEENS5_IJNS4_10UnderscoreES11_S11_EEEEENS4_13SM90_TMA_LOADENS4_14ComposedLayoutINS4_7SwizzleILi2ELi4ELi3EEENS4_18smem_ptr_flag_bitsILi16EEENSV_INS5_IJSB_SI_EEENS5_IJSI_SC_EEEEEEEvNS4_8identityENS4_23SM90_TMA_LOAD_MULTICASTES1D_vS1E_EENS_8epilogue10collective6detail29Sm90TmaWarpSpecializedAdapterINS1I_15DefaultEpilogueISK_SL_SL_NS1H_6thread17LinearCombinationISK_Li1EffLNS1M_9ScaleType4KindE0ELNS_15FloatRoundStyleE2ESK_EENS1_15EpilogueDefaultEEEEEvvEEEEvNT_6ParamsE,"a",@progbits
	.sectionflags	@""
	.align	4
.nv.constant0._ZN7cutlass13device_kernelINS_4gemm6kernel13GemmUniversalIN4cute5tupleIJiiiiEEENS1_10collective13CollectiveMmaINS1_34MainloopSm90TmaGmmaWarpSpecializedILi9ENS5_IJNS4_1CILi8EEENSA_ILi1EEESC_EEENS1_35KernelTmaWarpSpecializedCooperativeEEENS5_IJNSA_ILi256EEENSA_ILi128EEENSA_ILi32EEEEEENS_6half_tENS5_IJlSC_lEEESK_SL_NS4_8TiledMMAINS4_8MMA_AtomIJNS4_4SM904GMMA26MMA_64x128x16_F32F16F16_SSILNSP_5MajorE0ELSR_0ELNSP_7ScaleInE1ELSS_1EEEEEENS4_6LayoutINS5_IJNSA_ILi2EEESC_SC_EEENS5_IJSC_NSA_ILi0EEESY_EEEEENS5_IJNS4_10UnderscoreES11_S11_EEEEENS4_13SM90_TMA_LOADENS4_14ComposedLayoutINS4_7SwizzleILi2ELi4ELi3EEENS4_18smem_ptr_flag_bitsILi16EEENSV_INS5_IJSB_SI_EEENS5_IJSI_SC_EEEEEEEvNS4_8identityENS4_23SM90_TMA_LOAD_MULTICASTES1D_vS1E_EENS_8epilogue10collective6detail29Sm90TmaWarpSpecializedAdapterINS1I_15DefaultEpilogueISK_SL_SL_NS1H_6thread17LinearCombinationISK_Li1EffLNS1M_9ScaleType4KindE0ELNS_15FloatRoundStyleE2ESK_EENS1_15EpilogueDefaultEEEEEvvEEEEvNT_6ParamsE:
	.zero		1664


//--------------------- SYMBOLS --------------------------

	.type		.nv.reservedSmem.offset0,@object
	.size		.nv.reservedSmem.offset0,0x4
	.type		__assertfail,@function
